def matmul_kernel(
    a_ptr,
    b_ptr,
    c_ptr,
    M,
    N,
    K,
    stride_am,
    stride_ak,
    stride_bk,
    stride_bn,
    stride_cm,
    stride_cn,
    BLOCK_M: tl.constexpr,
    BLOCK_N: tl.constexpr,
    BLOCK_K: tl.constexpr,
    GROUP_M: tl.constexpr,
):
    pid = tl.program_id(axis=0)
    num_pid_m = tl.cdiv(M, BLOCK_M)
    num_pid_n = tl.cdiv(N, BLOCK_N)
    num_pid_in_group = GROUP_M * num_pid_n
    group_id = pid // num_pid_in_group
    first_pid_m = group_id * GROUP_M
    group_size_m = min(num_pid_m - first_pid_m, GROUP_M)
    pid_m = first_pid_m + ((pid % num_pid_in_group) % group_size_m)
    pid_n = (pid % num_pid_in_group) // group_size_m

    offs_am = (pid_m * BLOCK_M + tl.arange(0, BLOCK_M)) % M
    offs_bn = (pid_n * BLOCK_N + tl.arange(0, BLOCK_N)) % N
    offs_k = tl.arange(0, BLOCK_K)
    a_ptrs = a_ptr + offs_am[:, None] * stride_am + offs_k[None, :] * stride_ak
    b_ptrs = b_ptr + offs_k[:, None] * stride_bk + offs_bn[None, :] * stride_bn

    acc = tl.zeros((BLOCK_M, BLOCK_N), dtype=tl.float32)
    for kk in range(0, tl.cdiv(K, BLOCK_K)):
        a = tl.load(a_ptrs, mask=offs_k[None, :] < K - kk * BLOCK_K, other=0.0)
        b = tl.load(b_ptrs, mask=offs_k[:, None] < K - kk * BLOCK_K, other=0.0)
        acc = tl.dot(a, b, acc)
        a_ptrs += BLOCK_K * stride_ak
        b_ptrs += BLOCK_K * stride_bk

    c = acc.to(c_ptr.dtype.element_ty)
    offs_cm = pid_m * BLOCK_M + tl.arange(0, BLOCK_M)
    offs_cn = pid_n * BLOCK_N + tl.arange(0, BLOCK_N)
    c_ptrs = c_ptr + offs_cm[:, None] * stride_cm + offs_cn[None, :] * stride_cn
    mask = (offs_cm[:, None] < M) & (offs_cn[None, :] < N)
    tl.store(c_ptrs, c, mask=mask)

# config = {"BLOCK_K": 64, "BLOCK_M": 64, "BLOCK_N": 64, "GROUP_M": 8, "arch": "sm_90", "dtype": "fp8e4m3", "num_ctas": 1, "num_stages": 3, "num_warps": 16}
# arch = sm_90


// ===== COMPILED SASS (sm_90a) =====

	.target	sm_90a

	.elftype	@"ET_EXEC"


//--------------------- .note.nv.tkinfo           --------------------------
	.section	.note.nv.tkinfo,"",@"SHT_NOTE"
	.sectionflags	@"SHF_NOTE_NV_TKINFO"
	.tkinfo
        /*0018*/ 	.word	0x00000002
        /*0030*/ 	.string	""
        /*0030*/ 	.string	"ptxas"
        /*0030*/ 	.string	"Cuda compilation tools, release 13.0, V13.0.88"
        /*0030*/ 	.string	"Build cuda_13.0.r13.0/compiler.36424714_0"
        /*0030*/ 	.string	"-v  -suppress-debug-info  -lineinfo  -arch sm_90a "



//--------------------- .note.nv.cuinfo           --------------------------
	.section	.note.nv.cuinfo,"",@"SHT_NOTE"
	.sectionflags	@"SHF_NOTE_NV_CUINFO"
        /*0018*/ 	.short	0x0002
        /*001a*/ 	.short	0x005a
        /*001c*/ 	.short	0x0082
	.zero		2


//--------------------- .nv.info                  --------------------------
	.section	.nv.info,"",@"SHT_CUDA_INFO"
	.align	4


	//----- nvinfo : EIATTR_REGCOUNT
	.align		4
        /*0000*/ 	.byte	0x04, 0x2f
        /*0002*/ 	.short	(.L_1 - .L_0)
	.align		4
.L_0:
        /*0004*/ 	.word	index@(matmul_kernel)
        /*0008*/ 	.word	0x00000067


	//----- nvinfo : EIATTR_FRAME_SIZE
	.align		4
.L_1:
        /*000c*/ 	.byte	0x04, 0x11
        /*000e*/ 	.short	(.L_3 - .L_2)
	.align		4
.L_2:
        /*0010*/ 	.word	index@(matmul_kernel)
        /*0014*/ 	.word	0x00000000


	//----- nvinfo : EIATTR_MIN_STACK_SIZE
	.align		4
.L_3:
        /*0018*/ 	.byte	0x04, 0x12
        /*001a*/ 	.short	(.L_5 - .L_4)
	.align		4
.L_4:
        /*001c*/ 	.word	index@(matmul_kernel)
        /*0020*/ 	.word	0x00000000
.L_5:


//--------------------- .nv.compat                --------------------------
	.section	.nv.compat,"",@"SHT_CUDA_COMPAT_INFO"
	.align	4
        /*0000*/ 	.byte	0x02, 0x09, 0x01, 0x00, 0x02, 0x02, 0x04, 0x00, 0x02, 0x05, 0x05, 0x00, 0x03, 0x07, 0x01, 0x01
        /*0010*/ 	.byte	0x02, 0x03, 0x00, 0x00, 0x02, 0x06, 0x01, 0x00, 0x04, 0x0b, 0x08, 0x00, 0x00, 0x00, 0x00, 0x00
        /*0020*/ 	.byte	0x00, 0x00, 0x00, 0x00


//--------------------- .nv.info.matmul_kernel    --------------------------
	.section	.nv.info.matmul_kernel,"",@"SHT_CUDA_INFO"
	.sectionflags	@""
	.align	4


	//----- nvinfo : EIATTR_CUDA_API_VERSION
	.align		4
        /*0000*/ 	.byte	0x04, 0x37
        /*0002*/ 	.short	(.L_7 - .L_6)
.L_6:
        /*0004*/ 	.word	0x00000082


	//----- nvinfo : EIATTR_KPARAM_INFO
	.align		4
.L_7:
        /*0008*/ 	.byte	0x04, 0x17
        /*000a*/ 	.short	(.L_9 - .L_8)
.L_8:
        /*000c*/ 	.word	0x00000000
        /*0010*/ 	.short	0x000d
        /*0012*/ 	.short	0x0048
        /*0014*/ 	.byte	0x00, 0xf4, 0x21, 0x00


	//----- nvinfo : EIATTR_KPARAM_INFO
	.align		4
.L_9:
        /*0018*/ 	.byte	0x04, 0x17
        /*001a*/ 	.short	(.L_11 - .L_10)
.L_10:
        /*001c*/ 	.word	0x00000000
        /*0020*/ 	.short	0x000c
        /*0022*/ 	.short	0x0040
        /*0024*/ 	.byte	0x00, 0xf4, 0x21, 0x00


	//----- nvinfo : EIATTR_KPARAM_INFO
	.align		4
.L_11:
        /*0028*/ 	.byte	0x04, 0x17
        /*002a*/ 	.short	(.L_13 - .L_12)
.L_12:
        /*002c*/ 	.word	0x00000000
        /*0030*/ 	.short	0x000b
        /*0032*/ 	.short	0x0038
        /*0034*/ 	.byte	0x00, 0xf0, 0x11, 0x00


	//----- nvinfo : EIATTR_KPARAM_INFO
	.align		4
.L_13:
        /*0038*/ 	.byte	0x04, 0x17
        /*003a*/ 	.short	(.L_15 - .L_14)
.L_14:
        /*003c*/ 	.word	0x00000000
        /*0040*/ 	.short	0x000a
        /*0042*/ 	.short	0x0034
        /*0044*/ 	.byte	0x00, 0xf0, 0x11, 0x00


	//----- nvinfo : EIATTR_KPARAM_INFO
	.align		4
.L_15:
        /*0048*/ 	.byte	0x04, 0x17
        /*004a*/ 	.short	(.L_17 - .L_16)
.L_16:
        /*004c*/ 	.word	0x00000000
        /*0050*/ 	.short	0x0009
        /*0052*/ 	.short	0x0030
        /*0054*/ 	.byte	0x00, 0xf0, 0x11, 0x00


	//----- nvinfo : EIATTR_KPARAM_INFO
	.align		4
.L_17:
        /*0058*/ 	.byte	0x04, 0x17
        /*005a*/ 	.short	(.L_19 - .L_18)
.L_18:
        /*005c*/ 	.word	0x00000000
        /*0060*/ 	.short	0x0008
        /*0062*/ 	.short	0x002c
        /*0064*/ 	.byte	0x00, 0xf0, 0x11, 0x00


	//----- nvinfo : EIATTR_KPARAM_INFO
	.align		4
.L_19:
        /*0068*/ 	.byte	0x04, 0x17
        /*006a*/ 	.short	(.L_21 - .L_20)
.L_20:
        /*006c*/ 	.word	0x00000000
        /*0070*/ 	.short	0x0007
        /*0072*/ 	.short	0x0028
        /*0074*/ 	.byte	0x00, 0xf0, 0x11, 0x00


	//----- nvinfo : EIATTR_KPARAM_INFO
	.align		4
.L_21:
        /*0078*/ 	.byte	0x04, 0x17
        /*007a*/ 	.short	(.L_23 - .L_22)
.L_22:
        /*007c*/ 	.word	0x00000000
        /*0080*/ 	.short	0x0006
        /*0082*/ 	.short	0x0024
        /*0084*/ 	.byte	0x00, 0xf0, 0x11, 0x00


	//----- nvinfo : EIATTR_KPARAM_INFO
	.align		4
.L_23:
        /*0088*/ 	.byte	0x04, 0x17
        /*008a*/ 	.short	(.L_25 - .L_24)
.L_24:
        /*008c*/ 	.word	0x00000000
        /*0090*/ 	.short	0x0005
        /*0092*/ 	.short	0x0020
        /*0094*/ 	.byte	0x00, 0xf0, 0x11, 0x00


	//----- nvinfo : EIATTR_KPARAM_INFO
	.align		4
.L_25:
        /*0098*/ 	.byte	0x04, 0x17
        /*009a*/ 	.short	(.L_27 - .L_26)
.L_26:
        /*009c*/ 	.word	0x00000000
        /*00a0*/ 	.short	0x0004
        /*00a2*/ 	.short	0x001c
        /*00a4*/ 	.byte	0x00, 0xf0, 0x11, 0x00


	//----- nvinfo : EIATTR_KPARAM_INFO
	.align		4
.L_27:
        /*00a8*/ 	.byte	0x04, 0x17
        /*00aa*/ 	.short	(.L_29 - .L_28)
.L_28:
        /*00ac*/ 	.word	0x00000000
        /*00b0*/ 	.short	0x0003
        /*00b2*/ 	.short	0x0018
        /*00b4*/ 	.byte	0x00, 0xf0, 0x11, 0x00


	//----- nvinfo : EIATTR_KPARAM_INFO
	.align		4
.L_29:
        /*00b8*/ 	.byte	0x04, 0x17
        /*00ba*/ 	.short	(.L_31 - .L_30)
.L_30:
        /*00bc*/ 	.word	0x00000000
        /*00c0*/ 	.short	0x0002
        /*00c2*/ 	.short	0x0010
        /*00c4*/ 	.byte	0x00, 0xf4, 0x21, 0x00


	//----- nvinfo : EIATTR_KPARAM_INFO
	.align		4
.L_31:
        /*00c8*/ 	.byte	0x04, 0x17
        /*00ca*/ 	.short	(.L_33 - .L_32)
.L_32:
        /*00cc*/ 	.word	0x00000000
        /*00d0*/ 	.short	0x0001
        /*00d2*/ 	.short	0x0008
        /*00d4*/ 	.byte	0x00, 0xf4, 0x21, 0x00


	//----- nvinfo : EIATTR_KPARAM_INFO
	.align		4
.L_33:
        /*00d8*/ 	.byte	0x04, 0x17
        /*00da*/ 	.short	(.L_35 - .L_34)
.L_34:
        /*00dc*/ 	.word	0x00000000
        /*00e0*/ 	.short	0x0000
        /*00e2*/ 	.short	0x0000
        /*00e4*/ 	.byte	0x00, 0xf4, 0x21, 0x00


	//----- nvinfo : EIATTR_SPARSE_MMA_MASK
	.align		4
.L_35:
        /*00e8*/ 	.byte	0x03, 0x50
        /*00ea*/ 	.short	0x0000


	//----- nvinfo : EIATTR_MAXREG_COUNT
	.align		4
        /*00ec*/ 	.byte	0x03, 0x1b
        /*00ee*/ 	.short	0x0080


	//----- nvinfo : EIATTR_NUM_BARRIERS
	.align		4
        /*00f0*/ 	.byte	0x02, 0x4c
        /*00f2*/ 	.byte	0x01
	.zero		1


	//----- nvinfo : EIATTR_MERCURY_ISA_VERSION
	.align		4
        /*00f4*/ 	.byte	0x03, 0x5f
        /*00f6*/ 	.short	0x0101


	//----- nvinfo : EIATTR_EXIT_INSTR_OFFSETS
	.align		4
        /*00f8*/ 	.byte	0x04, 0x1c
        /*00fa*/ 	.short	(.L_37 - .L_36)


	//   ....[0]....
.L_36:
        /*00fc*/ 	.word	0x00002170


	//   ....[1]....
        /*0100*/ 	.word	0x00002190


	//----- nvinfo : EIATTR_REQNTID
	.align		4
.L_37:
        /*0104*/ 	.byte	0x04, 0x10
        /*0106*/ 	.short	(.L_39 - .L_38)
.L_38:
        /*0108*/ 	.word	0x00000200
        /*010c*/ 	.word	0x00000001
        /*0110*/ 	.word	0x00000001


	//----- nvinfo : EIATTR_CBANK_PARAM_SIZE
	.align		4
.L_39:
        /*0114*/ 	.byte	0x03, 0x19
        /*0116*/ 	.short	0x0050


	//----- nvinfo : EIATTR_PARAM_CBANK
	.align		4
        /*0118*/ 	.byte	0x04, 0x0a
        /*011a*/ 	.short	(.L_41 - .L_40)
	.align		4
.L_40:
        /*011c*/ 	.word	index@(.nv.constant0.matmul_kernel)
        /*0120*/ 	.short	0x0210
        /*0122*/ 	.short	0x0050


	//----- nvinfo : EIATTR_SW_WAR
	.align		4
.L_41:
        /*0124*/ 	.byte	0x04, 0x36
        /*0126*/ 	.short	(.L_43 - .L_42)
.L_42:
        /*0128*/ 	.word	0x00000008
.L_43:


//--------------------- .nv.callgraph             --------------------------
	.section	.nv.callgraph,"",@"SHT_CUDA_CALLGRAPH"
	.align	4
	.sectionentsize	8
	.align		4
        /*0000*/ 	.word	0x00000000
	.align		4
        /*0004*/ 	.word	0xffffffff
	.align		4
        /*0008*/ 	.word	0x00000000
	.align		4
        /*000c*/ 	.word	0xfffffffe
	.align		4
        /*0010*/ 	.word	0x00000000
	.align		4
        /*0014*/ 	.word	0xfffffffd
	.align		4
        /*0018*/ 	.word	0x00000000
	.align		4
        /*001c*/ 	.word	0xfffffffc


//--------------------- .text.matmul_kernel       --------------------------
	.section	.text.matmul_kernel,"ax",@progbits
	.align	128
        .global         matmul_kernel
        .type           matmul_kernel,@function
        .size           matmul_kernel,(.L_x_3 - matmul_kernel)
        .other          matmul_kernel,@"STO_CUDA_ENTRY STV_DEFAULT"
matmul_kernel:
.text.matmul_kernel:
[----:B------:R-:W-:Y:S08]  /*0000*/  LDC R1, c[0x0][0x28] ;  /* 0x00000a00ff017b82 */ /* 0x000ff00000000800 */
[----:B------:R-:W0:Y:S01]  /*0010*/  LDC.64 R22, c[0x0][0x228] ;  /* 0x00008a00ff167b82 */ /* 0x000e220000000a00 */
[----:B------:R-:W1:Y:S01]  /*0020*/  S2R R5, SR_CTAID.X ;  /* 0x0000000000057919 */ /* 0x000e620000002500 */
[----:B------:R-:W-:Y:S01]  /*0030*/  UMOV UR4, 0x400 ;  /* 0x0000040000047882 */ /* 0x000fe20000000000 */
[----:B------:R-:W-:Y:S01]  /*0040*/  ULDC.64 UR14, c[0x0][0x208] ;  /* 0x00008200000e7ab9 */ /* 0x000fe20000000a00 */
[----:B------:R-:W-:Y:S01]  /*0050*/  CS2R R24, SRZ ;  /* 0x0000000000187805 */ /* 0x000fe2000001ff00 */
[----:B------:R-:W2:Y:S01]  /*0060*/  S2R R15, SR_TID.X ;  /* 0x00000000000f7919 */ /* 0x000ea20000002100 */
[----:B------:R-:W-:-:S02]  /*0070*/  CS2R R26, SRZ ;  /* 0x00000000001a7805 */ /* 0x000fc4000001ff00 */
[----:B------:R-:W-:Y:S01]  /*0080*/  CS2R R28, SRZ ;  /* 0x00000000001c7805 */ /* 0x000fe2000001ff00 */
[----:B------:R-:W3:Y:S01]  /*0090*/  LDC R20, c[0x0][0x230] ;  /* 0x00008c00ff147b82 */ /* 0x000ee20000000800 */
[----:B------:R-:W-:-:S07]  /*00a0*/  CS2R R30, SRZ ;  /* 0x00000000001e7805 */ /* 0x000fce000001ff00 */
[----:B------:R-:W4:Y:S01]  /*00b0*/  S2UR UR12, SR_CgaCtaId ;  /* 0x00000000000c79c3 */ /* 0x000f220000008800 */
[----:B0-----:R-:W-:-:S05]  /*00c0*/  VIADD R0, R23, 0x3f ;  /* 0x0000003f17007836 */ /* 0x001fca0000000000 */
[----:B------:R-:W-:Y:S01]  /*00d0*/  SHF.R.S32.HI R3, RZ, 0x1f, R0 ;  /* 0x0000001fff037819 */ /* 0x000fe20000011400 */
[----:B---3--:R-:W-:-:S03]  /*00e0*/  VIADD R20, R20, 0x3f ;  /* 0x0000003f14147836 */ /* 0x008fc60000000000 */
[----:B------:R-:W-:Y:S02]  /*00f0*/  LEA.HI R3, R3, R0, RZ, 0x6 ;  /* 0x0000000003037211 */ /* 0x000fe400078f30ff */
[----:B-1----:R-:W-:Y:S02]  /*0100*/  IABS R8, R5 ;  /* 0x0000000500087213 */ /* 0x002fe40000000000 */
[----:B------:R-:W-:Y:S01]  /*0110*/  SHF.R.S32.HI R3, RZ, 0x6, R3 ;  /* 0x00000006ff037819 */ /* 0x000fe20000011403 */
[----:B----4-:R-:W-:-:S04]  /*0120*/  ULEA UR12, UR12, UR4, 0x18 ;  /* 0x000000040c0c7291 */ /* 0x010fc8000f8ec03f */
[----:B------:R-:W-:-:S05]  /*0130*/  IMAD.SHL.U32 R4, R3, 0x8, RZ ;  /* 0x0000000803047824 */ /* 0x000fca00078e00ff */
[-C--:B------:R-:W-:Y:S02]  /*0140*/  IABS R7, R4.reuse ;  /* 0x0000000400077213 */ /* 0x080fe40000000000 */
[----:B------:R-:W-:Y:S02]  /*0150*/  IABS R10, R4 ;  /* 0x00000004000a7213 */ /* 0x000fe40000000000 */
[----:B------:R-:W0:Y:S08]  /*0160*/  I2F.RP R0, R7 ;  /* 0x0000000700007306 */ /* 0x000e300000209400 */
[----:B0-----:R-:W0:Y:S02]  /*0170*/  MUFU.RCP R0, R0 ;  /* 0x0000000000007308 */ /* 0x001e240000001000 */
[----:B0-----:R-:W-:-:S02]  /*0180*/  VIADD R2, R0, 0xffffffe ;  /* 0x0ffffffe00027836 */ /* 0x001fc40000000000 */
[----:B------:R-:W-:-:S04]  /*0190*/  IMAD.MOV R0, RZ, RZ, -R10 ;  /* 0x000000ffff007224 */ /* 0x000fc800078e0a0a */
[----:B------:R0:W1:Y:S02]  /*01a0*/  F2I.FTZ.U32.TRUNC.NTZ R3, R2 ;  /* 0x0000000200037305 */ /* 0x000064000021f000 */
[----:B0-----:R-:W-:Y:S02]  /*01b0*/  IMAD.MOV.U32 R2, RZ, RZ, RZ ;  /* 0x000000ffff027224 */ /* 0x001fe400078e00ff */
[----:B-1----:R-:W-:-:S04]  /*01c0*/  IMAD.MOV R6, RZ, RZ, -R3 ;  /* 0x000000ffff067224 */ /* 0x002fc800078e0a03 */
[----:B------:R-:W-:Y:S02]  /*01d0*/  IMAD R9, R6, R7, RZ ;  /* 0x0000000706097224 */ /* 0x000fe400078e02ff */
[----:B------:R-:W-:Y:S02]  /*01e0*/  IMAD.MOV.U32 R6, RZ, RZ, R8 ;  /* 0x000000ffff067224 */ /* 0x000fe400078e0008 */
[----:B------:R-:W-:-:S06]  /*01f0*/  IMAD.HI.U32 R3, R3, R9, R2 ;  /* 0x0000000903037227 */ /* 0x000fcc00078e0002 */
[----:B------:R-:W-:-:S04]  /*0200*/  IMAD.HI.U32 R3, R3, R6, RZ ;  /* 0x0000000603037227 */ /* 0x000fc800078e00ff */
[----:B------:R-:W-:-:S05]  /*0210*/  IMAD R0, R3, R0, R6 ;  /* 0x0000000003007224 */ /* 0x000fca00078e0206 */
[----:B------:R-:W-:-:S13]  /*0220*/  ISETP.GT.U32.AND P1, PT, R7, R0, PT ;  /* 0x000000000700720c */ /* 0x000fda0003f24070 */
[----:B------:R-:W-:Y:S02]  /*0230*/  @!P1 IMAD.IADD R0, R0, 0x1, -R7 ;  /* 0x0000000100009824 */ /* 0x000fe400078e0a07 */
[----:B------:R-:W-:Y:S01]  /*0240*/  @!P1 VIADD R3, R3, 0x1 ;  /* 0x0000000103039836 */ /* 0x000fe20000000000 */
[----:B------:R-:W-:Y:S02]  /*0250*/  ISETP.NE.AND P1, PT, R4, RZ, PT ;  /* 0x000000ff0400720c */ /* 0x000fe40003f25270 */
[----:B------:R-:W-:Y:S02]  /*0260*/  ISETP.GE.U32.AND P0, PT, R0, R7, PT ;  /* 0x000000070000720c */ /* 0x000fe40003f06070 */
[----:B------:R-:W-:-:S04]  /*0270*/  LOP3.LUT R0, R5, R4, RZ, 0x3c, !PT ;  /* 0x0000000405007212 */ /* 0x000fc800078e3cff */
[----:B------:R-:W-:Y:S01]  /*0280*/  ISETP.GE.AND P2, PT, R0, RZ, PT ;  /* 0x000000ff0000720c */ /* 0x000fe20003f46270 */
[----:B------:R-:W-:-:S06]  /*0290*/  VIADD R0, R22, 0x3f ;  /* 0x0000003f16007836 */ /* 0x000fcc0000000000 */
[----:B------:R-:W-:-:S04]  /*02a0*/  @P0 VIADD R3, R3, 0x1 ;  /* 0x0000000103030836 */ /* 0x000fc80000000000 */
[----:B------:R-:W-:Y:S01]  /*02b0*/  IMAD.MOV.U32 R2, RZ, RZ, R3 ;  /* 0x000000ffff027224 */ /* 0x000fe200078e0003 */
[----:B------:R-:W-:-:S03]  /*02c0*/  SHF.R.S32.HI R3, RZ, 0x1f, R0 ;  /* 0x0000001fff037819 */ /* 0x000fc60000011400 */
[----:B------:R-:W-:Y:S01]  /*02d0*/  @!P2 IMAD.MOV R2, RZ, RZ, -R2 ;  /* 0x000000ffff02a224 */ /* 0x000fe200078e0a02 */
[----:B------:R-:W-:Y:S02]  /*02e0*/  @!P1 LOP3.LUT R2, RZ, R4, RZ, 0x33, !PT ;  /* 0x00000004ff029212 */ /* 0x000fe400078e33ff */
[----:B------:R-:W-:-:S03]  /*02f0*/  LEA.HI R3, R3, R0, RZ, 0x6 ;  /* 0x0000000003037211 */ /* 0x000fc600078f30ff */
[----:B------:R-:W-:Y:S02]  /*0300*/  IMAD.SHL.U32 R10, R2, 0x8, RZ ;  /* 0x00000008020a7824 */ /* 0x000fe400078e00ff */
[----:B------:R-:W-:-:S03]  /*0310*/  IMAD.MOV R2, RZ, RZ, -R2 ;  /* 0x000000ffff027224 */ /* 0x000fc600078e0a02 */
[----:B------:R-:W-:Y:S01]  /*0320*/  LEA.HI.SX32 R3, R3, -R10, 0x1a ;  /* 0x8000000a03037211 */ /* 0x000fe200078fd2ff */
[----:B------:R-:W-:-:S03]  /*0330*/  IMAD R12, R4, R2, R5 ;  /* 0x00000002040c7224 */ /* 0x000fc600078e0205 */
[----:B------:R-:W-:Y:S02]  /*0340*/  VIMNMX R11, R3, 0x8, PT ;  /* 0x00000008030b7848 */ /* 0x000fe40003fe0100 */
[----:B------:R-:W-:Y:S02]  /*0350*/  IABS R9, R12 ;  /* 0x0000000c00097213 */ /* 0x000fe40000000000 */
[-C--:B------:R-:W-:Y:S02]  /*0360*/  IABS R7, R11.reuse ;  /* 0x0000000b00077213 */ /* 0x080fe40000000000 */
[----:B------:R-:W-:Y:S02]  /*0370*/  IABS R4, R11 ;  /* 0x0000000b00047213 */ /* 0x000fe40000000000 */
[----:B------:R-:W0:Y:S08]  /*0380*/  I2F.RP R0, R7 ;  /* 0x0000000700007306 */ /* 0x000e300000209400 */
[----:B0-----:R-:W0:Y:S02]  /*0390*/  MUFU.RCP R0, R0 ;  /* 0x0000000000007308 */ /* 0x001e240000001000 */
[----:B0-----:R-:W-:-:S02]  /*03a0*/  VIADD R3, R0, 0xffffffe ;  /* 0x0ffffffe00037836 */ /* 0x001fc40000000000 */
[----:B------:R-:W-:Y:S01]  /*03b0*/  IMAD.MOV R0, RZ, RZ, -R4 ;  /* 0x000000ffff007224 */ /* 0x000fe200078e0a04 */
[----:B--2---:R-:W-:-:S03]  /*03c0*/  SHF.R.S32.HI R4, RZ, 0x5, R15 ;  /* 0x00000005ff047819 */ /* 0x004fc6000001140f */
[----:B------:R-:W0:Y:S01]  /*03d0*/  F2I.FTZ.U32.TRUNC.NTZ R3, R3 ;  /* 0x0000000300037305 */ /* 0x000e22000021f000 */
[----:B------:R-:W-:-:S04]  /*03e0*/  SGXT R4, R4, 0x1 ;  /* 0x000000010404781a */ /* 0x000fc80000000200 */
[----:B------:R-:W-:-:S04]  /*03f0*/  LOP3.LUT R4, R4, 0x840, RZ, 0xc0, !PT ;  /* 0x0000084004047812 */ /* 0x000fc800078ec0ff */
[----:B------:R-:W-:Y:S01]  /*0400*/  LOP3.LUT R4, R4, 0x1c, R15, 0xf8, !PT ;  /* 0x0000001c04047812 */ /* 0x000fe200078ef80f */
[----:B0-----:R-:W-:-:S04]  /*0410*/  IMAD.MOV R6, RZ, RZ, -R3 ;  /* 0x000000ffff067224 */ /* 0x001fc800078e0a03 */
[----:B------:R-:W-:-:S04]  /*0420*/  IMAD.MOV.U32 R2, RZ, RZ, R6 ;  /* 0x000000ffff027224 */ /* 0x000fc800078e0006 */
[----:B------:R-:W-:Y:S02]  /*0430*/  IMAD R5, R2, R7, RZ ;  /* 0x0000000702057224 */ /* 0x000fe400078e02ff */
[----:B------:R-:W-:-:S04]  /*0440*/  IMAD.MOV.U32 R2, RZ, RZ, RZ ;  /* 0x000000ffff027224 */ /* 0x000fc800078e00ff */
[----:B------:R-:W-:-:S04]  /*0450*/  IMAD.HI.U32 R2, R3, R5, R2 ;  /* 0x0000000503027227 */ /* 0x000fc800078e0002 */
[----:B------:R-:W-:Y:S02]  /*0460*/  IMAD.SHL.U32 R5, R15, 0x80, RZ ;  /* 0x000000800f057824 */ /* 0x000fe400078e00ff */
[----:B------:R-:W-:-:S03]  /*0470*/  IMAD.HI.U32 R2, R2, R9, RZ ;  /* 0x0000000902027227 */ /* 0x000fc600078e00ff */
[----:B------:R-:W-:Y:S01]  /*0480*/  LOP3.LUT R6, R5, 0xc00, RZ, 0xc0, !PT ;  /* 0x00000c0005067812 */ /* 0x000fe200078ec0ff */
[----:B------:R-:W-:Y:S02]  /*0490*/  IMAD R0, R2, R0, R9 ;  /* 0x0000000002007224 */ /* 0x000fe400078e0209 */
[----:B------:R-:W-:-:S03]  /*04a0*/  IMAD.SHL.U32 R3, R15, 0x2, RZ ;  /* 0x000000020f037824 */ /* 0x000fc600078e00ff */
[----:B------:R-:W-:-:S13]  /*04b0*/  ISETP.GT.U32.AND P1, PT, R7, R0, PT ;  /* 0x000000000700720c */ /* 0x000fda0003f24070 */
[----:B------:R-:W-:Y:S02]  /*04c0*/  @!P1 IMAD.IADD R0, R0, 0x1, -R7 ;  /* 0x0000000100009824 */ /* 0x000fe400078e0a07 */
[----:B------:R-:W-:Y:S01]  /*04d0*/  @!P1 VIADD R2, R2, 0x1 ;  /* 0x0000000102029836 */ /* 0x000fe20000000000 */
[----:B------:R-:W-:Y:S02]  /*04e0*/  ISETP.NE.AND P1, PT, R11, RZ, PT ;  /* 0x000000ff0b00720c */ /* 0x000fe40003f25270 */
[----:B------:R-:W-:Y:S01]  /*04f0*/  ISETP.GE.U32.AND P0, PT, R0, R7, PT ;  /* 0x000000070000720c */ /* 0x000fe20003f06070 */
[----:B------:R-:W-:Y:S01]  /*0500*/  IMAD.SHL.U32 R7, R15, 0x4, RZ ;  /* 0x000000040f077824 */ /* 0x000fe200078e00ff */
[----:B------:R-:W-:-:S04]  /*0510*/  LOP3.LUT R0, R12, R11, RZ, 0x3c, !PT ;  /* 0x0000000b0c007212 */ /* 0x000fc800078e3cff */
[----:B------:R-:W-:Y:S02]  /*0520*/  ISETP.GE.AND P2, PT, R0, RZ, PT ;  /* 0x000000ff0000720c */ /* 0x000fe40003f46270 */
[----:B------:R-:W-:Y:S02]  /*0530*/  LOP3.LUT R7, R6, 0x1fc, R7, 0xf8, !PT ;  /* 0x000001fc06077812 */ /* 0x000fe400078ef807 */
[----:B------:R-:W-:-:S03]  /*0540*/  LOP3.LUT R6, R15, 0x3f, RZ, 0xc0, !PT ;  /* 0x0000003f0f067812 */ /* 0x000fc600078ec0ff */
[----:B------:R-:W-:Y:S01]  /*0550*/  @P0 VIADD R2, R2, 0x1 ;  /* 0x0000000102020836 */ /* 0x000fe20000000000 */
[----:B------:R-:W-:-:S03]  /*0560*/  ISETP.GE.AND P0, PT, R20, 0x40, PT ;  /* 0x000000401400780c */ /* 0x000fc60003f06270 */
[----:B------:R-:W-:Y:S02]  /*0570*/  IMAD.MOV.U32 R0, RZ, RZ, R2 ;  /* 0x000000ffff007224 */ /* 0x000fe400078e0002 */
[----:B------:R-:W-:Y:S02]  /*0580*/  IMAD.SHL.U32 R2, R15, 0x20, RZ ;  /* 0x000000200f027824 */ /* 0x000fe400078e00ff */
[----:B------:R-:W-:Y:S01]  /*0590*/  @!P2 IMAD.MOV R0, RZ, RZ, -R0 ;  /* 0x000000ffff00a224 */ /* 0x000fe200078e0a00 */
[----:B------:R-:W-:Y:S02]  /*05a0*/  @!P1 LOP3.LUT R0, RZ, R11, RZ, 0x33, !PT ;  /* 0x0000000bff009212 */ /* 0x000fe400078e33ff */
[----:B------:R-:W-:-:S03]  /*05b0*/  LOP3.LUT R2, R2, 0x60, RZ, 0xc0, !PT ;  /* 0x0000006002027812 */ /* 0x000fc600078ec0ff */
[----:B------:R-:W-:Y:S01]  /*05c0*/  IMAD.MOV R8, RZ, RZ, -R0 ;  /* 0x000000ffff087224 */ /* 0x000fe200078e0a00 */
[----:B------:R-:W-:Y:S01]  /*05d0*/  LOP3.LUT R5, R2, 0x280, R3, 0xf8, !PT ;  /* 0x0000028002057812 */ /* 0x000fe200078ef803 */
[----:B------:R-:W-:Y:S01]  /*05e0*/  IMAD.SHL.U32 R0, R0, 0x40, RZ ;  /* 0x0000004000007824 */ /* 0x000fe200078e00ff */
[--C-:B------:R-:W-:Y:S01]  /*05f0*/  SHF.R.U32.HI R2, RZ, 0x2, R15.reuse ;  /* 0x00000002ff027819 */ /* 0x100fe2000001160f */
[----:B------:R-:W-:Y:S01]  /*0600*/  IMAD R3, R11, R8, R12 ;  /* 0x000000080b037224 */ /* 0x000fe200078e020c */
[----:B------:R-:W-:Y:S02]  /*0610*/  SHF.R.U32.HI R12, RZ, 0x6, R15 ;  /* 0x00000006ff0c7819 */ /* 0x000fe4000001160f */
[----:B------:R-:W-:Y:S01]  /*0620*/  LOP3.LUT R2, R7, 0x60, R2, 0x78, !PT ;  /* 0x0000006007027812 */ /* 0x000fe200078e7802 */
[----:B------:R-:W-:Y:S01]  /*0630*/  IMAD.IADD R17, R10, 0x1, R3 ;  /* 0x000000010a117824 */ /* 0x000fe200078e0203 */
[----:B------:R-:W-:Y:S01]  /*0640*/  LOP3.LUT R5, R4, R5, RZ, 0x3c, !PT ;  /* 0x0000000504057212 */ /* 0x000fe200078e3cff */
[C---:B------:R-:W-:Y:S01]  /*0650*/  VIADD R8, R12.reuse, 0x8 ;  /* 0x000000080c087836 */ /* 0x040fe20000000000 */
[----:B------:R-:W-:Y:S01]  /*0660*/  SHF.R.U32.HI R7, RZ, 0x6, R15 ;  /* 0x00000006ff077819 */ /* 0x000fe2000001160f */
[C---:B------:R-:W-:Y:S01]  /*0670*/  VIADD R9, R12.reuse, 0x18 ;  /* 0x000000180c097836 */ /* 0x040fe20000000000 */
[----:B------:R-:W-:Y:S01]  /*0680*/  LOP3.LUT R11, R5, 0x2, R12, 0xf8, !PT ;  /* 0x00000002050b7812 */ /* 0x000fe200078ef80c */
[C---:B------:R-:W-:Y:S01]  /*0690*/  VIADD R10, R12.reuse, 0x28 ;  /* 0x000000280c0a7836 */ /* 0x040fe20000000000 */
[----:B------:R-:W-:Y:S01]  /*06a0*/  SGXT.U32 R7, R7, 0x3 ;  /* 0x000000030707781a */ /* 0x000fe20000000000 */
[----:B------:R-:W-:-:S02]  /*06b0*/  VIADD R12, R12, 0x38 ;  /* 0x000000380c0c7836 */ /* 0x000fc40000000000 */
[--C-:B------:R-:W-:Y:S01]  /*06c0*/  IMAD.IADD R13, R8, 0x1, R0.reuse ;  /* 0x00000001080d7824 */ /* 0x100fe200078e0200 */
[C---:B------:R-:W-:Y:S01]  /*06d0*/  LOP3.LUT R49, R0.reuse, R7, RZ, 0xfc, !PT ;  /* 0x0000000700317212 */ /* 0x040fe200078efcff */
[--C-:B------:R-:W-:Y:S01]  /*06e0*/  IMAD.IADD R4, R9, 0x1, R0.reuse ;  /* 0x0000000109047824 */ /* 0x100fe200078e0200 */
[--C-:B------:R-:W-:Y:S01]  /*06f0*/  LOP3.LUT R3, R0, 0x10, R7.reuse, 0xfe, !PT ;  /* 0x0000001000037812 */ /* 0x100fe200078efe07 */
[----:B------:R-:W-:Y:S01]  /*0700*/  IMAD.IADD R48, R10, 0x1, R0 ;  /* 0x000000010a307824 */ /* 0x000fe200078e0200 */
[C-C-:B------:R-:W-:Y:S01]  /*0710*/  LOP3.LUT R5, R0.reuse, 0x20, R7.reuse, 0xfe, !PT ;  /* 0x0000002000057812 */ /* 0x140fe200078efe07 */
[----:B------:R-:W-:Y:S01]  /*0720*/  IMAD R14, R17, 0x40, R6 ;  /* 0x00000040110e7824 */ /* 0x000fe200078e0206 */
[----:B------:R-:W-:Y:S01]  /*0730*/  LOP3.LUT R47, R0, 0x30, R7, 0xfe, !PT ;  /* 0x00000030002f7812 */ /* 0x000fe200078efe07 */
[----:B------:R-:W-:Y:S01]  /*0740*/  IMAD.IADD R0, R12, 0x1, R0 ;  /* 0x000000010c007824 */ /* 0x000fe200078e0200 */
[----:B------:R-:W-:Y:S06]  /*0750*/  @!P0 BRA `(.L_x_0) ;  /* 0x0000001400448947 */ /* 0x000fec0003800000 */
[----:B------:R-:W-:Y:S01]  /*0760*/  IABS R29, R23 ;  /* 0x00000017001d7213 */ /* 0x000fe20000000000 */
[----:B------:R-:W-:Y:S01]  /*0770*/  ULDC UR4, c[0x0][0x240] ;  /* 0x0000900000047ab9 */ /* 0x000fe20000000800 */
[----:B------:R-:W-:Y:S01]  /*0780*/  IABS R33, R22 ;  /* 0x0000001600217213 */ /* 0x000fe20000000000 */
[----:B------:R-:W0:Y:S01]  /*0790*/  LDC R64, c[0x0][0x238] ;  /* 0x00008e00ff407b82 */ /* 0x000e220000000800 */
[----:B------:R-:W1:Y:S01]  /*07a0*/  I2F.RP R21, R29 ;  /* 0x0000001d00157306 */ /* 0x000e620000209400 */
[----:B------:R-:W-:Y:S01]  /*07b0*/  IABS R28, R48 ;  /* 0x00000030001c7213 */ /* 0x000fe20000000000 */
[----:B------:R-:W-:Y:S01]  /*07c0*/  ULDC.64 UR10, c[0x0][0x218] ;  /* 0x00008600000a7ab9 */ /* 0x000fe20000000a00 */
[----:B------:R-:W-:Y:S01]  /*07d0*/  IABS R30, R5 ;  /* 0x00000005001e7213 */ /* 0x000fe20000000000 */
[----:B------:R-:W-:Y:S01]  /*07e0*/  ULDC UR6, c[0x0][0x234] ;  /* 0x00008d0000067ab9 */ /* 0x000fe20000000800 */
[----:B------:R-:W-:Y:S01]  /*07f0*/  IABS R32, R4 ;  /* 0x0000000400207213 */ /* 0x000fe20000000000 */
[----:B------:R-:W-:Y:S01]  /*0800*/  ULDC UR5, c[0x0][0x23c] ;  /* 0x00008f0000057ab9 */ /* 0x000fe20000000800 */
[----:B------:R-:W-:Y:S01]  /*0810*/  IABS R34, R49 ;  /* 0x0000003100227213 */ /* 0x000fe20000000000 */
[----:B------:R-:W2:Y:S01]  /*0820*/  I2F.RP R24, R33 ;  /* 0x0000002100187306 */ /* 0x000ea20000209400 */
[----:B------:R-:W-:Y:S01]  /*0830*/  IABS R36, R14 ;  /* 0x0000000e00247213 */ /* 0x000fe20000000000 */
[----:B------:R-:W-:Y:S01]  /*0840*/  ULDC.64 UR8, c[0x0][0x210] ;  /* 0x0000840000087ab9 */ /* 0x000fe20000000a00 */
[C---:B------:R-:W-:Y:S01]  /*0850*/  LOP3.LUT R43, R7.reuse, 0x20, RZ, 0xfc, !PT ;  /* 0x00000020072b7812 */ /* 0x040fe200078efcff */
[----:B------:R-:W-:Y:S01]  /*0860*/  IMAD R45, R6, UR5, RZ ;  /* 0x00000005062d7c24 */ /* 0x000fe2000f8e02ff */
[----:B------:R-:W-:Y:S01]  /*0870*/  LOP3.LUT R44, R7, 0x30, RZ, 0xfc, !PT ;  /* 0x00000030072c7812 */ /* 0x000fe200078efcff */
[----:B------:R-:W-:-:S02]  /*0880*/  USHF.L.U32 UR18, UR5, 0x6, URZ ;  /* 0x0000000605127899 */ /* 0x000fc4000800063f */
[----:B-1----:R-:W1:Y:S01]  /*0890*/  MUFU.RCP R21, R21 ;  /* 0x0000001500157308 */ /* 0x002e620000001000 */
[----:B------:R-:W-:Y:S01]  /*08a0*/  SHF.R.S32.HI R61, RZ, 0x1f, R45 ;  /* 0x0000001fff3d7819 */ /* 0x000fe2000001142d */
[----:B------:R-:W-:Y:S01]  /*08b0*/  UMOV UR5, URZ ;  /* 0x0000003f00057c82 */ /* 0x000fe20008000000 */
[----:B------:R-:W-:Y:S02]  /*08c0*/  UIADD3 UR16, UR12, 0x1000, URZ ;  /* 0x000010000c107890 */ /* 0x000fe4000fffe03f */
[----:B------:R-:W-:Y:S01]  /*08d0*/  USHF.R.S32.HI UR19, URZ, 0x1f, UR18 ;  /* 0x0000001f3f137899 */ /* 0x000fe20008011412 */
[----:B0-----:R-:W-:Y:S02]  /*08e0*/  IMAD.SHL.U32 R88, R64, 0x40, RZ ;  /* 0x0000004040587824 */ /* 0x001fe400078e00ff */
[----:B--2---:R-:W0:Y:S01]  /*08f0*/  MUFU.RCP R24, R24 ;  /* 0x0000001800187308 */ /* 0x004e220000001000 */
[-C--:B------:R-:W-:Y:S01]  /*0900*/  IMAD R50, R12, R64.reuse, RZ ;  /* 0x000000400c327224 */ /* 0x080fe200078e02ff */
[----:B------:R-:W-:Y:S01]  /*0910*/  ULDC UR13, c[0x0][0x230] ;  /* 0x00008c00000d7ab9 */ /* 0x000fe20000000800 */
[----:B------:R-:W-:-:S02]  /*0920*/  IMAD R52, R10, R64, RZ ;  /* 0x000000400a347224 */ /* 0x000fc400078e02ff */
[-C--:B------:R-:W-:Y:S02]  /*0930*/  IMAD R54, R9, R64.reuse, RZ ;  /* 0x0000004009367224 */ /* 0x080fe400078e02ff */
[-C--:B------:R-:W-:Y:S02]  /*0940*/  IMAD R56, R8, R64.reuse, RZ ;  /* 0x0000004008387224 */ /* 0x080fe400078e02ff */
[----:B-1----:R-:W-:Y:S02]  /*0950*/  VIADD R16, R21, 0xffffffe ;  /* 0x0ffffffe15107836 */ /* 0x002fe40000000000 */
[-C--:B------:R-:W-:Y:S02]  /*0960*/  IMAD R58, R7, R64.reuse, RZ ;  /* 0x00000040073a7224 */ /* 0x080fe400078e02ff */
[----:B------:R1:W2:Y:S01]  /*0970*/  F2I.FTZ.U32.TRUNC.NTZ R17, R16 ;  /* 0x0000001000117305 */ /* 0x0002a2000021f000 */
[-C--:B------:R-:W-:Y:S02]  /*0980*/  IMAD R60, R44, R64.reuse, RZ ;  /* 0x000000402c3c7224 */ /* 0x080fe400078e02ff */
[----:B------:R-:W-:-:S02]  /*0990*/  IMAD R62, R43, R64, RZ ;  /* 0x000000402b3e7224 */ /* 0x000fc400078e02ff */
[----:B0-----:R-:W-:Y:S01]  /*09a0*/  VIADD R18, R24, 0xffffffe ;  /* 0x0ffffffe18127836 */ /* 0x001fe20000000000 */
[----:B------:R-:W-:-:S03]  /*09b0*/  IABS R24, R0 ;  /* 0x0000000000187213 */ /* 0x000fc60000000000 */
[----:B------:R0:W3:Y:S01]  /*09c0*/  F2I.FTZ.U32.TRUNC.NTZ R19, R18 ;  /* 0x0000001200137305 */ /* 0x0000e2000021f000 */
[----:B-1----:R-:W-:Y:S02]  /*09d0*/  IMAD.MOV.U32 R16, RZ, RZ, RZ ;  /* 0x000000ffff107224 */ /* 0x002fe400078e00ff */
[----:B--2---:R-:W-:Y:S02]  /*09e0*/  IMAD.MOV R26, RZ, RZ, -R17 ;  /* 0x000000ffff1a7224 */ /* 0x004fe400078e0a11 */
[----:B0-----:R-:W-:Y:S02]  /*09f0*/  IMAD.MOV.U32 R18, RZ, RZ, RZ ;  /* 0x000000ffff127224 */ /* 0x001fe400078e00ff */
[----:B------:R-:W-:Y:S01]  /*0a00*/  IMAD R25, R26, R29, RZ ;  /* 0x0000001d1a197224 */ /* 0x000fe200078e02ff */
[----:B------:R-:W-:Y:S01]  /*0a10*/  IABS R26, R47 ;  /* 0x0000002f001a7213 */ /* 0x000fe20000000000 */
[----:B---3--:R-:W-:Y:S02]  /*0a20*/  IMAD.MOV R27, RZ, RZ, -R19 ;  /* 0x000000ffff1b7224 */ /* 0x008fe400078e0a13 */
[----:B------:R-:W-:-:S04]  /*0a30*/  IMAD.HI.U32 R17, R17, R25, R16 ;  /* 0x0000001911117227 */ /* 0x000fc800078e0010 */
[----:B------:R-:W-:Y:S02]  /*0a40*/  IMAD.MOV.U32 R16, RZ, RZ, R27 ;  /* 0x000000ffff107224 */ /* 0x000fe400078e001b */
[----:B------:R-:W-:-:S04]  /*0a50*/  IMAD.HI.U32 R21, R17, R26, RZ ;  /* 0x0000001a11157227 */ /* 0x000fc800078e00ff */
[----:B------:R-:W-:Y:S02]  /*0a60*/  IMAD R27, R16, R33, RZ ;  /* 0x00000021101b7224 */ /* 0x000fe400078e02ff */
[----:B------:R-:W-:-:S04]  /*0a70*/  IMAD.HI.U32 R16, R17, R24, RZ ;  /* 0x0000001811107227 */ /* 0x000fc800078e00ff */
[----:B------:R-:W-:-:S04]  /*0a80*/  IMAD.HI.U32 R27, R19, R27, R18 ;  /* 0x0000001b131b7227 */ /* 0x000fc800078e0012 */
[----:B------:R-:W-:-:S04]  /*0a90*/  IMAD.HI.U32 R18, R17, R28, RZ ;  /* 0x0000001c11127227 */ /* 0x000fc800078e00ff */
[----:B------:R-:W-:-:S04]  /*0aa0*/  IMAD.HI.U32 R19, R17, R30, RZ ;  /* 0x0000001e11137227 */ /* 0x000fc800078e00ff */
[----:B------:R-:W-:Y:S02]  /*0ab0*/  IMAD.MOV R21, RZ, RZ, -R21 ;  /* 0x000000ffff157224 */ /* 0x000fe400078e0a15 */
[----:B------:R-:W-:Y:S02]  /*0ac0*/  IMAD.MOV R25, RZ, RZ, -R18 ;  /* 0x000000ffff197224 */ /* 0x000fe400078e0a12 */
[----:B------:R-:W-:Y:S02]  /*0ad0*/  IMAD.MOV R31, RZ, RZ, -R19 ;  /* 0x000000ffff1f7224 */ /* 0x000fe400078e0a13 */
[----:B------:R-:W-:Y:S02]  /*0ae0*/  IMAD.MOV R16, RZ, RZ, -R16 ;  /* 0x000000ffff107224 */ /* 0x000fe400078e0a10 */
[C---:B------:R-:W-:Y:S02]  /*0af0*/  IMAD R18, R29.reuse, R21, R26 ;  /* 0x000000151d127224 */ /* 0x040fe400078e021a */
[C---:B------:R-:W-:Y:S01]  /*0b00*/  IMAD R19, R29.reuse, R25, R28 ;  /* 0x000000191d137224 */ /* 0x040fe200078e021c */
[----:B------:R-:W-:Y:S01]  /*0b10*/  IABS R28, R3 ;  /* 0x00000003001c7213 */ /* 0x000fe20000000000 */
[C---:B------:R-:W-:Y:S01]  /*0b20*/  IMAD R21, R29.reuse, R31, R30 ;  /* 0x0000001f1d157224 */ /* 0x040fe200078e021e */
[----:B------:R-:W-:Y:S01]  /*0b30*/  IABS R30, R13 ;  /* 0x0000000d001e7213 */ /* 0x000fe20000000000 */
[C---:B------:R-:W-:Y:S01]  /*0b40*/  IMAD R16, R29.reuse, R16, R24 ;  /* 0x000000101d107224 */ /* 0x040fe200078e0218 */
[----:B------:R-:W-:Y:S01]  /*0b50*/  ISETP.GT.U32.AND P6, PT, R29, R18, PT ;  /* 0x000000121d00720c */ /* 0x000fe20003fc4070 */
[----:B------:R-:W-:Y:S01]  /*0b60*/  IMAD.HI.U32 R24, R17, R32, RZ ;  /* 0x0000002011187227 */ /* 0x000fe200078e00ff */
[----:B------:R-:W-:-:S02]  /*0b70*/  ISETP.GT.U32.AND P1, PT, R29, R21, PT ;  /* 0x000000151d00720c */ /* 0x000fc40003f24070 */
[----:B------:R-:W-:Y:S01]  /*0b80*/  ISETP.GT.U32.AND P5, PT, R29, R16, PT ;  /* 0x000000101d00720c */ /* 0x000fe20003fa4070 */
[----:B------:R-:W-:Y:S01]  /*0b90*/  IMAD.HI.U32 R25, R17, R28, RZ ;  /* 0x0000001c11197227 */ /* 0x000fe200078e00ff */
[----:B------:R-:W-:-:S03]  /*0ba0*/  ISETP.GT.U32.AND P2, PT, R29, R19, PT ;  /* 0x000000131d00720c */ /* 0x000fc60003f44070 */
[----:B------:R-:W-:-:S04]  /*0bb0*/  IMAD.HI.U32 R26, R17, R30, RZ ;  /* 0x0000001e111a7227 */ /* 0x000fc800078e00ff */
[----:B------:R-:W-:-:S04]  /*0bc0*/  IMAD.HI.U32 R17, R17, R34, RZ ;  /* 0x0000002211117227 */ /* 0x000fc800078e00ff */
[----:B------:R-:W-:-:S04]  /*0bd0*/  IMAD.HI.U32 R27, R27, R36, RZ ;  /* 0x000000241b1b7227 */ /* 0x000fc800078e00ff */
[----:B------:R-:W-:Y:S02]  /*0be0*/  IMAD.MOV R17, RZ, RZ, -R17 ;  /* 0x000000ffff117224 */ /* 0x000fe400078e0a11 */
[----:B------:R-:W-:Y:S02]  /*0bf0*/  IMAD.MOV R31, RZ, RZ, -R27 ;  /* 0x000000ffff1f7224 */ /* 0x000fe400078e0a1b */
[----:B------:R-:W-:Y:S01]  /*0c00*/  IMAD R27, R29, R17, R34 ;  /* 0x000000111d1b7224 */ /* 0x000fe200078e0222 */
[----:B------:R-:W-:Y:S01]  /*0c10*/  SHF.R.S32.HI R17, RZ, 0x1f, R20 ;  /* 0x0000001fff117819 */ /* 0x000fe20000011414 */
[----:B------:R-:W-:Y:S02]  /*0c20*/  IMAD.MOV R24, RZ, RZ, -R24 ;  /* 0x000000ffff187224 */ /* 0x000fe400078e0a18 */
[----:B------:R-:W-:Y:S01]  /*0c30*/  IMAD.MOV R26, RZ, RZ, -R26 ;  /* 0x000000ffff1a7224 */ /* 0x000fe200078e0a1a */
[----:B------:R-:W-:Y:S01]  /*0c40*/  LEA.HI R17, R17, R20, RZ, 0x6 ;  /* 0x0000001411117211 */ /* 0x000fe200078f30ff */
[----:B------:R-:W-:-:S02]  /*0c50*/  IMAD.MOV R25, RZ, RZ, -R25 ;  /* 0x000000ffff197224 */ /* 0x000fc400078e0a19 */
[----:B------:R-:W-:Y:S01]  /*0c60*/  @!P5 IMAD.IADD R16, R16, 0x1, -R29 ;  /* 0x000000011010d824 */ /* 0x000fe200078e0a1d */
[C---:B------:R-:W-:Y:S01]  /*0c70*/  ISETP.GT.U32.AND P5, PT, R29.reuse, R27, PT ;  /* 0x0000001b1d00720c */ /* 0x040fe20003fa4070 */
[C---:B------:R-:W-:Y:S01]  /*0c80*/  IMAD R24, R29.reuse, R24, R32 ;  /* 0x000000181d187224 */ /* 0x040fe200078e0220 */
[----:B------:R-:W-:Y:S01]  /*0c90*/  SHF.R.S32.HI R46, RZ, 0x6, R17 ;  /* 0x00000006ff2e7819 */ /* 0x000fe20000011411 */
[C---:B------:R-:W-:Y:S01]  /*0ca0*/  IMAD R26, R29.reuse, R26, R30 ;  /* 0x0000001a1d1a7224 */ /* 0x040fe200078e021e */
[----:B------:R-:W-:Y:S01]  /*0cb0*/  SHF.R.U32.HI R30, RZ, 0x5, R15 ;  /* 0x00000005ff1e7819 */ /* 0x000fe2000001160f */
[C---:B------:R-:W-:Y:S01]  /*0cc0*/  IMAD R25, R29.reuse, R25, R28 ;  /* 0x000000191d197224 */ /* 0x040fe200078e021c */
[----:B------:R-:W-:Y:S01]  /*0cd0*/  ISETP.GT.U32.AND P0, PT, R29, R24, PT ;  /* 0x000000181d00720c */ /* 0x000fe20003f04070 */
[----:B------:R-:W-:Y:S01]  /*0ce0*/  IMAD R28, R33, R31, R36 ;  /* 0x0000001f211c7224 */ /* 0x000fe200078e0224 */
[C---:B------:R-:W-:Y:S01]  /*0cf0*/  ISETP.GT.U32.AND P4, PT, R29.reuse, R26, PT ;  /* 0x0000001a1d00720c */ /* 0x040fe20003f84070 */
[--C-:B------:R-:W-:Y:S01]  /*0d00*/  @!P6 IMAD.IADD R18, R18, 0x1, -R29.reuse ;  /* 0x000000011212e824 */ /* 0x100fe200078e0a1d */
[----:B------:R-:W-:Y:S01]  /*0d10*/  ISETP.GT.U32.AND P3, PT, R29, R25, PT ;  /* 0x000000191d00720c */ /* 0x000fe20003f64070 */
[--C-:B------:R-:W-:Y:S01]  /*0d20*/  @!P1 IMAD.IADD R21, R21, 0x1, -R29.reuse ;  /* 0x0000000115159824 */ /* 0x100fe200078e0a1d */
[----:B------:R-:W-:Y:S01]  /*0d30*/  ISETP.GT.U32.AND P6, PT, R33, R28, PT ;  /* 0x0000001c2100720c */ /* 0x000fe20003fc4070 */
[--C-:B------:R-:W-:Y:S01]  /*0d40*/  @!P2 IMAD.IADD R19, R19, 0x1, -R29.reuse ;  /* 0x000000011313a824 */ /* 0x100fe200078e0a1d */
[----:B------:R-:W-:Y:S01]  /*0d50*/  ISETP.GT.U32.AND P2, PT, R29, R16, PT ;  /* 0x000000101d00720c */ /* 0x000fe20003f44070 */
[----:B------:R-:W-:Y:S01]  /*0d60*/  @!P5 IMAD.IADD R27, R27, 0x1, -R29 ;  /* 0x000000011b1bd824 */ /* 0x000fe200078e0a1d */
[----:B------:R-:W-:-:S02]  /*0d70*/  ISETP.GT.U32.AND P1, PT, R29, R18, PT ;  /* 0x000000121d00720c */ /* 0x000fc40003f24070 */
[----:B------:R-:W-:Y:S01]  /*0d80*/  ISETP.GT.U32.AND P5, PT, R29, R21, PT ;  /* 0x000000151d00720c */ /* 0x000fe20003fa4070 */
[--C-:B------:R-:W-:Y:S01]  /*0d90*/  @!P0 IMAD.IADD R24, R24, 0x1, -R29.reuse ;  /* 0x0000000118188824 */ /* 0x100fe200078e0a1d */
[----:B------:R-:W-:Y:S01]  /*0da0*/  R2UR UR17, R30 ;  /* 0x000000001e1172ca */ /* 0x000fe200000e0000 */
[--C-:B------:R-:W-:Y:S01]  /*0db0*/  @!P4 IMAD.IADD R26, R26, 0x1, -R29.reuse ;  /* 0x000000011a1ac824 */ /* 0x100fe200078e0a1d */
[----:B------:R-:W-:Y:S01]  /*0dc0*/  CS2R R30, SRZ ;  /* 0x00000000001e7805 */ /* 0x000fe2000001ff00 */
[----:B------:R-:W-:Y:S01]  /*0dd0*/  @!P3 IMAD.IADD R25, R25, 0x1, -R29 ;  /* 0x000000011919b824 */ /* 0x000fe200078e0a1d */
[C---:B------:R-:W-:Y:S01]  /*0de0*/  ISETP.GT.U32.AND P0, PT, R29.reuse, R24, PT ;  /* 0x000000181d00720c */ /* 0x040fe20003f04070 */
[----:B------:R-:W-:Y:S01]  /*0df0*/  @!P6 IMAD.IADD R28, R28, 0x1, -R33 ;  /* 0x000000011c1ce824 */ /* 0x000fe200078e0a21 */
[C---:B------:R-:W-:Y:S01]  /*0e00*/  ISETP.GT.U32.AND P6, PT, R29.reuse, R19, PT ;  /* 0x000000131d00720c */ /* 0x040fe20003fc4070 */
[--C-:B------:R-:W-:Y:S01]  /*0e10*/  @!P2 IMAD.IADD R16, R16, 0x1, -R29.reuse ;  /* 0x000000011010a824 */ /* 0x100fe200078e0a1d */
[C---:B------:R-:W-:Y:S01]  /*0e20*/  ISETP.GT.U32.AND P3, PT, R29.reuse, R26, PT ;  /* 0x0000001a1d00720c */ /* 0x040fe20003f64070 */
[--C-:B------:R-:W-:Y:S01]  /*0e30*/  @!P1 IMAD.IADD R18, R18, 0x1, -R29.reuse ;  /* 0x0000000112129824 */ /* 0x100fe200078e0a1d */
[----:B------:R-:W-:Y:S01]  /*0e40*/  ISETP.GT.U32.AND P4, PT, R29, R25, PT ;  /* 0x000000191d00720c */ /* 0x000fe20003f84070 */
[----:B------:R-:W-:Y:S01]  /*0e50*/  @!P5 IMAD.IADD R21, R21, 0x1, -R29 ;  /* 0x000000011515d824 */ /* 0x000fe200078e0a1d */
[----:B------:R-:W-:-:S02]  /*0e60*/  ISETP.GT.U32.AND P2, PT, R29, R27, PT ;  /* 0x0000001b1d00720c */ /* 0x000fc40003f44070 */
[----:B------:R-:W-:Y:S02]  /*0e70*/  ISETP.GT.U32.AND P1, PT, R33, R28, PT ;  /* 0x0000001c2100720c */ /* 0x000fe40003f24070 */
[----:B------:R-:W-:Y:S01]  /*0e80*/  ISETP.GE.AND P5, PT, R47, RZ, PT ;  /* 0x000000ff2f00720c */ /* 0x000fe20003fa6270 */
[--C-:B------:R-:W-:Y:S01]  /*0e90*/  @!P0 IMAD.IADD R24, R24, 0x1, -R29.reuse ;  /* 0x0000000118188824 */ /* 0x100fe200078e0a1d */
[----:B------:R-:W-:Y:S01]  /*0ea0*/  ISETP.GE.AND P0, PT, R48, RZ, PT ;  /* 0x000000ff3000720c */ /* 0x000fe20003f06270 */
[--C-:B------:R-:W-:Y:S01]  /*0eb0*/  @!P6 IMAD.IADD R19, R19, 0x1, -R29.reuse ;  /* 0x000000011313e824 */ /* 0x100fe200078e0a1d */
[----:B------:R-:W-:Y:S01]  /*0ec0*/  ISETP.GE.AND P6, PT, R0, RZ, PT ;  /* 0x000000ff0000720c */ /* 0x000fe20003fc6270 */
[--C-:B------:R-:W-:Y:S01]  /*0ed0*/  @!P3 IMAD.IADD R26, R26, 0x1, -R29.reuse ;  /* 0x000000011a1ab824 */ /* 0x100fe200078e0a1d */
[----:B------:R-:W-:Y:S01]  /*0ee0*/  ISETP.GE.AND P3, PT, R5, RZ, PT ;  /* 0x000000ff0500720c */ /* 0x000fe20003f66270 */
[--C-:B------:R-:W-:Y:S01]  /*0ef0*/  @!P4 IMAD.IADD R25, R25, 0x1, -R29.reuse ;  /* 0x000000011919c824 */ /* 0x100fe200078e0a1d */
[----:B------:R-:W-:Y:S01]  /*0f00*/  ISETP.GE.AND P4, PT, R13, RZ, PT ;  /* 0x000000ff0d00720c */ /* 0x000fe20003f86270 */
[----:B------:R-:W-:Y:S01]  /*0f10*/  @!P2 IMAD.IADD R27, R27, 0x1, -R29 ;  /* 0x000000011b1ba824 */ /* 0x000fe200078e0a1d */
[----:B------:R-:W-:Y:S01]  /*0f20*/  ISETP.GE.AND P2, PT, R3, RZ, PT ;  /* 0x000000ff0300720c */ /* 0x000fe20003f46270 */
[----:B------:R-:W-:Y:S01]  /*0f30*/  @!P1 IMAD.IADD R28, R28, 0x1, -R33 ;  /* 0x000000011c1c9824 */ /* 0x000fe200078e0a21 */
[----:B------:R-:W-:Y:S01]  /*0f40*/  ISETP.GE.AND P1, PT, R4, RZ, PT ;  /* 0x000000ff0400720c */ /* 0x000fe20003f26270 */
[----:B------:R-:W-:Y:S01]  /*0f50*/  @!P5 IMAD.MOV R18, RZ, RZ, -R18 ;  /* 0x000000ffff12d224 */ /* 0x000fe200078e0a12 */
[----:B------:R-:W-:Y:S01]  /*0f60*/  ISETP.GE.AND P5, PT, R49, RZ, PT ;  /* 0x000000ff3100720c */ /* 0x000fe20003fa6270 */
[----:B------:R-:W-:Y:S01]  /*0f70*/  IMAD.MOV.U32 R20, RZ, RZ, R19 ;  /* 0x000000ffff147224 */ /* 0x000fe200078e0013 */
[----:B------:R-:W-:Y:S01]  /*0f80*/  LOP3.LUT R19, RZ, R23, RZ, 0x33, !PT ;  /* 0x00000017ff137212 */ /* 0x000fe200078e33ff */
[----:B------:R-:W-:Y:S01]  /*0f90*/  @!P6 IMAD.MOV R16, RZ, RZ, -R16 ;  /* 0x000000ffff10e224 */ /* 0x000fe200078e0a10 */
[----:B------:R-:W-:Y:S01]  /*0fa0*/  ISETP.NE.AND P6, PT, R22, RZ, PT ;  /* 0x000000ff1600720c */ /* 0x000fe20003fc5270 */
[----:B------:R-:W-:Y:S01]  /*0fb0*/  @!P0 IMAD.MOV R20, RZ, RZ, -R20 ;  /* 0x000000ffff148224 */ /* 0x000fe200078e0a14 */
[----:B------:R-:W-:Y:S01]  /*0fc0*/  ISETP.GE.AND P0, PT, R14, RZ, PT ;  /* 0x000000ff0e00720c */ /* 0x000fe20003f06270 */
[----:B------:R-:W-:Y:S01]  /*0fd0*/  @!P3 IMAD.MOV R21, RZ, RZ, -R21 ;  /* 0x000000ffff15b224 */ /* 0x000fe200078e0a15 */
[----:B------:R-:W-:Y:S01]  /*0fe0*/  ISETP.NE.AND P3, PT, R23, RZ, PT ;  /* 0x000000ff1700720c */ /* 0x000fe20003f65270 */
[----:B------:R-:W-:-:S02]  /*0ff0*/  @!P2 IMAD.MOV R25, RZ, RZ, -R25 ;  /* 0x000000ffff19a224 */ /* 0x000fc400078e0a19 */
[----:B------:R-:W-:Y:S01]  /*1000*/  @!P1 IMAD.MOV R24, RZ, RZ, -R24 ;  /* 0x000000ffff189224 */ /* 0x000fe200078e0a18 */
[C---:B------:R-:W-:Y:S01]  /*1010*/  SEL R16, R19.reuse, R16, !P3 ;  /* 0x0000001013107207 */ /* 0x040fe20005800000 */
[----:B------:R-:W-:Y:S01]  /*1020*/  @!P4 IMAD.MOV R26, RZ, RZ, -R26 ;  /* 0x000000ffff1ac224 */ /* 0x000fe200078e0a1a */
[C---:B------:R-:W-:Y:S01]  /*1030*/  SEL R18, R19.reuse, R18, !P3 ;  /* 0x0000001213127207 */ /* 0x040fe20005800000 */
[----:B------:R-:W-:Y:S01]  /*1040*/  @!P5 IMAD.MOV R27, RZ, RZ, -R27 ;  /* 0x000000ffff1bd224 */ /* 0x000fe200078e0a1b */
[C---:B------:R-:W-:Y:S01]  /*1050*/  SEL R20, R19.reuse, R20, !P3 ;  /* 0x0000001413147207 */ /* 0x040fe20005800000 */
[----:B------:R-:W-:Y:S01]  /*1060*/  IMAD R16, R16, UR4, RZ ;  /* 0x0000000410107c24 */ /* 0x000fe2000f8e02ff */
[C---:B------:R-:W-:Y:S01]  /*1070*/  SEL R21, R19.reuse, R21, !P3 ;  /* 0x0000001513157207 */ /* 0x040fe20005800000 */
[----:B------:R-:W-:Y:S01]  /*1080*/  @!P0 IMAD.MOV R28, RZ, RZ, -R28 ;  /* 0x000000ffff1c8224 */ /* 0x000fe200078e0a1c */
[C---:B------:R-:W-:Y:S01]  /*1090*/  SEL R24, R19.reuse, R24, !P3 ;  /* 0x0000001813187207 */ /* 0x040fe20005800000 */
[----:B------:R-:W-:Y:S01]  /*10a0*/  IMAD R18, R18, UR4, RZ ;  /* 0x0000000412127c24 */ /* 0x000fe2000f8e02ff */
[C---:B------:R-:W-:Y:S01]  /*10b0*/  SEL R25, R19.reuse, R25, !P3 ;  /* 0x0000001913197207 */ /* 0x040fe20005800000 */
[----:B------:R-:W-:Y:S01]  /*10c0*/  IMAD R20, R20, UR4, RZ ;  /* 0x0000000414147c24 */ /* 0x000fe2000f8e02ff */
[----:B------:R-:W-:Y:S01]  /*10d0*/  SEL R26, R19, R26, !P3 ;  /* 0x0000001a131a7207 */ /* 0x000fe20005800000 */
[----:B------:R-:W-:Y:S01]  /*10e0*/  IMAD R21, R21, UR4, RZ ;  /* 0x0000000415157c24 */ /* 0x000fe2000f8e02ff */
[----:B------:R-:W-:Y:S01]  /*10f0*/  SEL R19, R19, R27, !P3 ;  /* 0x0000001b13137207 */ /* 0x000fe20005800000 */
[----:B------:R-:W-:Y:S01]  /*1100*/  IMAD R24, R24, UR4, RZ ;  /* 0x0000000418187c24 */ /* 0x000fe2000f8e02ff */
[----:B------:R-:W-:Y:S01]  /*1110*/  SHF.R.S32.HI R40, RZ, 0x1f, R16 ;  /* 0x0000001fff287819 */ /* 0x000fe20000011410 */
[----:B------:R-:W-:Y:S01]  /*1120*/  IMAD R25, R25, UR4, RZ ;  /* 0x0000000419197c24 */ /* 0x000fe2000f8e02ff */
[----:B------:R-:W-:Y:S01]  /*1130*/  IADD3 R32, P0, R16, UR10, RZ ;  /* 0x0000000a10207c10 */ /* 0x000fe2000ff1e0ff */
[----:B------:R-:W-:Y:S01]  /*1140*/  IMAD R19, R19, UR4, RZ ;  /* 0x0000000413137c24 */ /* 0x000fe2000f8e02ff */
[----:B------:R-:W-:Y:S01]  /*1150*/  @!P6 LOP3.LUT R28, RZ, R22, RZ, 0x33, !PT ;  /* 0x00000016ff1ce212 */ /* 0x000fe200078e33ff */
[----:B------:R-:W-:Y:S01]  /*1160*/  IMAD.SHL.U32 R16, R15, 0x8, RZ ;  /* 0x000000080f107824 */ /* 0x000fe200078e00ff */
[----:B------:R-:W-:Y:S01]  /*1170*/  IADD3.X R40, R40, UR11, RZ, P0, !PT ;  /* 0x0000000b28287c10 */ /* 0x000fe200087fe4ff */
[----:B------:R-:W-:Y:S01]  /*1180*/  IMAD R26, R26, UR4, RZ ;  /* 0x000000041a1a7c24 */ /* 0x000fe2000f8e02ff */
[----:B------:R-:W-:Y:S01]  /*1190*/  SHF.R.S32.HI R90, RZ, 0x1f, R19 ;  /* 0x0000001fff5a7819 */ /* 0x000fe20000011413 */
[----:B------:R-:W-:Y:S01]  /*11a0*/  IMAD R28, R28, UR6, RZ ;  /* 0x000000061c1c7c24 */ /* 0x000fe2000f8e02ff */
[----:B------:R-:W-:Y:S01]  /*11b0*/  IADD3 R39, P0, R19, UR10, RZ ;  /* 0x0000000a13277c10 */ /* 0x000fe2000ff1e0ff */
[----:B------:R-:W-:Y:S01]  /*11c0*/  USHF.R.U32.HI UR4, URZ, 0x4, UR12 ;  /* 0x000000043f047899 */ /* 0x000fe2000801160c */
[----:B------:R-:W-:-:S02]  /*11d0*/  SHF.R.U32.HI R22, RZ, 0x3, R15 ;  /* 0x00000003ff167819 */ /* 0x000fc4000001160f */
[----:B------:R-:W-:Y:S01]  /*11e0*/  LOP3.LUT R19, R16, 0x30, RZ, 0xc0, !PT ;  /* 0x0000003010137812 */ /* 0x000fe200078ec0ff */
[----:B------:R-:W-:Y:S01]  /*11f0*/  USGXT.U32 UR4, UR4, 0xe ;  /* 0x0000000e0404789a */ /* 0x000fe20008000000 */
[----:B------:R-:W-:Y:S02]  /*1200*/  SHF.R.S32.HI R42, RZ, 0x1f, R18 ;  /* 0x0000001fff2a7819 */ /* 0x000fe40000011412 */
[----:B------:R-:W-:Y:S01]  /*1210*/  IADD3 R33, P6, R18, UR10, RZ ;  /* 0x0000000a12217c10 */ /* 0x000fe2000ffde0ff */
[----:B------:R-:W-:Y:S01]  /*1220*/  IMAD R16, R6, 0x40, R19 ;  /* 0x0000004006107824 */ /* 0x000fe200078e0213 */
[----:B------:R-:W-:Y:S02]  /*1230*/  LOP3.LUT R22, R22, 0x30, RZ, 0xc0, !PT ;  /* 0x0000003016167812 */ /* 0x000fe400078ec0ff */
[----:B------:R-:W-:Y:S02]  /*1240*/  IADD3.X R42, R42, UR11, RZ, P6, !PT ;  /* 0x0000000b2a2a7c10 */ /* 0x000fe4000b7fe4ff */
[----:B------:R-:W-:-:S02]  /*1250*/  LOP3.LUT R59, R22, 0x1ff, R15, 0x78, !PT ;  /* 0x000001ff163b7812 */ /* 0x000fc400078e780f */
[----:B------:R-:W-:Y:S01]  /*1260*/  IADD3 R41, P6, R28, UR8, RZ ;  /* 0x000000081c297c10 */ /* 0x000fe2000ffde0ff */
[----:B------:R-:W-:Y:S01]  /*1270*/  UMOV UR8, 0xfffffffe ;  /* 0xfffffffe00087882 */ /* 0x000fe20000000000 */
[----:B------:R-:W-:Y:S02]  /*1280*/  LOP3.LUT R15, R7, 0x10, RZ, 0xfc, !PT ;  /* 0x00000010070f7812 */ /* 0x000fe400078efcff */
[----:B------:R-:W-:Y:S02]  /*1290*/  SHF.R.S32.HI R100, RZ, 0x1f, R20 ;  /* 0x0000001fff647819 */ /* 0x000fe40000011414 */
[----:B------:R-:W-:Y:S01]  /*12a0*/  IADD3 R34, P5, R20, UR10, RZ ;  /* 0x0000000a14227c10 */ /* 0x000fe2000ffbe0ff */
[----:B------:R-:W-:Y:S01]  /*12b0*/  IMAD R64, R15, R64, RZ ;  /* 0x000000400f407224 */ /* 0x000fe200078e02ff */
[----:B------:R-:W-:Y:S02]  /*12c0*/  SHF.R.S32.HI R98, RZ, 0x1f, R21 ;  /* 0x0000001fff627819 */ /* 0x000fe40000011415 */
[----:B------:R-:W-:-:S02]  /*12d0*/  IADD3 R35, P4, R21, UR10, RZ ;  /* 0x0000000a15237c10 */ /* 0x000fc4000ff9e0ff */
[----:B------:R-:W-:Y:S02]  /*12e0*/  SHF.R.S32.HI R96, RZ, 0x1f, R24 ;  /* 0x0000001fff607819 */ /* 0x000fe40000011418 */
[----:B------:R-:W-:Y:S02]  /*12f0*/  IADD3 R36, P3, R24, UR10, RZ ;  /* 0x0000000a18247c10 */ /* 0x000fe4000ff7e0ff */
[----:B------:R-:W-:Y:S02]  /*1300*/  SHF.R.S32.HI R94, RZ, 0x1f, R25 ;  /* 0x0000001fff5e7819 */ /* 0x000fe40000011419 */
[----:B------:R-:W-:Y:S02]  /*1310*/  IADD3 R38, P2, R25, UR10, RZ ;  /* 0x0000000a19267c10 */ /* 0x000fe4000ff5e0ff */
[----:B------:R-:W-:Y:S02]  /*1320*/  CS2R R24, SRZ ;  /* 0x0000000000187805 */ /* 0x000fe4000001ff00 */
[----:B------:R-:W-:-:S02]  /*1330*/  SHF.R.S32.HI R92, RZ, 0x1f, R26 ;  /* 0x0000001fff5c7819 */ /* 0x000fc4000001141a */
[----:B------:R-:W-:Y:S02]  /*1340*/  IADD3 R37, P1, R26, UR10, RZ ;  /* 0x0000000a1a257c10 */ /* 0x000fe4000ff3e0ff */
[----:B------:R-:W-:Y:S02]  /*1350*/  CS2R R26, SRZ ;  /* 0x00000000001a7805 */ /* 0x000fe4000001ff00 */
[----:B------:R-:W-:Y:S02]  /*1360*/  LOP3.LUT R51, R16, R7, RZ, 0xfc, !PT ;  /* 0x0000000710337212 */ /* 0x000fe400078efcff */
[----:B------:R-:W-:Y:S02]  /*1370*/  LEA.HI.X.SX32 R63, R28, UR9, 0x1, P6 ;  /* 0x000000091c3f7c11 */ /* 0x000fe4000b0f0eff */
[----:B------:R-:W-:Y:S02]  /*1380*/  CS2R R28, SRZ ;  /* 0x00000000001c7805 */ /* 0x000fe4000001ff00 */
[----:B------:R-:W-:Y:S01]  /*1390*/  IADD3.X R100, R100, UR11, RZ, P5, !PT ;  /* 0x0000000b64647c10 */ /* 0x000fe2000affe4ff */
[----:B------:R-:W-:Y:S01]  /*13a0*/  UMOV UR9, 0x7fffffdf ;  /* 0x7fffffdf00097882 */ /* 0x000fe20000000000 */
[----:B------:R-:W-:Y:S01]  /*13b0*/  IADD3.X R98, R98, UR11, RZ, P4, !PT ;  /* 0x0000000b62627c10 */ /* 0x000fe2000a7fe4ff */
[----:B------:R-:W-:Y:S01]  /*13c0*/  UIADD3.64 UR8, UR4, -UR8, URZ ;  /* 0x8000000804087297 */ /* 0x000fe2000fffe03f */
[----:B------:R-:W-:-:S02]  /*13d0*/  IADD3.X R96, R96, UR11, RZ, P3, !PT ;  /* 0x0000000b60607c10 */ /* 0x000fc40009ffe4ff */
[----:B------:R-:W-:Y:S02]  /*13e0*/  IADD3.X R94, R94, UR11, RZ, P2, !PT ;  /* 0x0000000b5e5e7c10 */ /* 0x000fe400097fe4ff */
[----:B------:R-:W-:Y:S02]  /*13f0*/  IADD3.X R92, R92, UR11, RZ, P1, !PT ;  /* 0x0000000b5c5c7c10 */ /* 0x000fe40008ffe4ff */
[----:B------:R-:W-:Y:S02]  /*1400*/  IADD3.X R90, R90, UR11, RZ, P0, !PT ;  /* 0x0000000b5a5a7c10 */ /* 0x000fe400087fe4ff */
[C---:B------:R-:W-:Y:S02]  /*1410*/  LOP3.LUT R53, R51.reuse, 0x10, RZ, 0x3c, !PT ;  /* 0x0000001033357812 */ /* 0x040fe400078e3cff */
[C---:B------:R-:W-:Y:S02]  /*1420*/  LOP3.LUT R55, R51.reuse, 0x20, RZ, 0x3c, !PT ;  /* 0x0000002033377812 */ /* 0x040fe400078e3cff */
[----:B------:R-:W-:-:S07]  /*1430*/  LOP3.LUT R57, R51, 0x30, RZ, 0x3c, !PT ;  /* 0x0000003033397812 */ /* 0x000fce00078e3cff */
.L_x_1:
[----:B------:R-:W-:Y:S02]  /*1440*/  ISETP.GE.AND P0, PT, R7, UR13, PT ;  /* 0x0000000d07007c0c */ /* 0x000fe4000bf06270 */
[C---:B------:R-:W-:Y:S02]  /*1450*/  IADD3 R22, P1, R58.reuse, R41, RZ ;  /* 0x000000293a167210 */ /* 0x040fe40007f3e0ff */
[----:B------:R-:W-:Y:S02]  /*1460*/  PRMT R66, RZ, 0x7610, R66 ;  /* 0x00007610ff427816 */ /* 0x000fe40000000042 */
[----:B------:R-:W-:Y:S02]  /*1470*/  LEA.HI.X.SX32 R23, R58, R63, 0x1, P1 ;  /* 0x0000003f3a177211 */ /* 0x000fe400008f0eff */
[----:B------:R-:W-:Y:S02]  /*1480*/  ISETP.GE.AND P1, PT, R8, UR13, PT ;  /* 0x0000000d08007c0c */ /* 0x000fe4000bf26270 */
[----:B------:R-:W-:-:S03]  /*1490*/  ISETP.GE.AND P2, PT, R15, UR13, PT ;  /* 0x0000000d0f007c0c */ /* 0x000fc6000bf46270 */
[----:B------:R0:W2:Y:S01]  /*14a0*/  @!P0 LDG.E.U8 R66, desc[UR14][R22.64] ;  /* 0x0000000e16428981 */ /* 0x0000a2000c1e1100 */
[C---:B------:R-:W-:Y:S02]  /*14b0*/  IADD3 R18, P0, R56.reuse, R41, RZ ;  /* 0x0000002938127210 */ /* 0x040fe40007f1e0ff */
[----:B------:R-:W-:Y:S02]  /*14c0*/  PRMT R68, RZ, 0x7610, R68 ;  /* 0x00007610ff447816 */ /* 0x000fe40000000044 */
[----:B------:R-:W-:Y:S02]  /*14d0*/  LEA.HI.X.SX32 R19, R56, R63, 0x1, P0 ;  /* 0x0000003f38137211 */ /* 0x000fe400000f0eff */
[C---:B------:R-:W-:Y:S02]  /*14e0*/  IADD3 R16, P0, R64.reuse, R41, RZ ;  /* 0x0000002940107210 */ /* 0x040fe40007f1e0ff */
[----:B------:R-:W-:Y:S01]  /*14f0*/  PRMT R70, RZ, 0x7610, R70 ;  /* 0x00007610ff467816 */ /* 0x000fe20000000046 */
[----:B------:R1:W3:Y:S01]  /*1500*/  @!P1 LDG.E.U8 R68, desc[UR14][R18.64] ;  /* 0x0000000e12449981 */ /* 0x0002e2000c1e1100 */
[----:B------:R-:W-:-:S02]  /*1510*/  LEA.HI.X.SX32 R17, R64, R63, 0x1, P0 ;  /* 0x0000003f40117211 */ /* 0x000fc400000f0eff */
[----:B------:R-:W-:Y:S02]  /*1520*/  ISETP.GE.AND P1, PT, R9, UR13, PT ;  /* 0x0000000d09007c0c */ /* 0x000fe4000bf26270 */
[C---:B------:R-:W-:Y:S01]  /*1530*/  IADD3 R20, P0, R54.reuse, R41, RZ ;  /* 0x0000002936147210 */ /* 0x040fe20007f1e0ff */
[----:B------:R-:W4:Y:S01]  /*1540*/  @!P2 LDG.E.U8 R70, desc[UR14][R16.64] ;  /* 0x0000000e1046a981 */ /* 0x000f22000c1e1100 */
[----:B------:R-:W-:Y:S02]  /*1550*/  PRMT R72, RZ, 0x7610, R72 ;  /* 0x00007610ff487816 */ /* 0x000fe40000000048 */
[----:B------:R-:W-:Y:S02]  /*1560*/  LEA.HI.X.SX32 R21, R54, R63, 0x1, P0 ;  /* 0x0000003f36157211 */ /* 0x000fe400000f0eff */
[----:B------:R-:W-:Y:S02]  /*1570*/  PRMT R76, RZ, 0x7610, R76 ;  /* 0x00007610ff4c7816 */ /* 0x000fe4000000004c */
[----:B------:R-:W-:-:S03]  /*1580*/  ISETP.GE.AND P2, PT, R43, UR13, PT ;  /* 0x0000000d2b007c0c */ /* 0x000fc6000bf46270 */
[----:B------:R5:W4:Y:S01]  /*1590*/  @!P1 LDG.E.U8 R72, desc[UR14][R20.64] ;  /* 0x0000000e14489981 */ /* 0x000b22000c1e1100 */
[----:B0-----:R-:W-:Y:S02]  /*15a0*/  IADD3 R22, P0, R62, R41, RZ ;  /* 0x000000293e167210 */ /* 0x001fe40007f1e0ff */
[----:B------:R-:W-:Y:S02]  /*15b0*/  ISETP.GE.AND P1, PT, R10, UR13, PT ;  /* 0x0000000d0a007c0c */ /* 0x000fe4000bf26270 */
[----:B------:R-:W-:Y:S02]  /*15c0*/  LEA.HI.X.SX32 R23, R62, R63, 0x1, P0 ;  /* 0x0000003f3e177211 */ /* 0x000fe400000f0eff */
[C---:B-1----:R-:W-:Y:S02]  /*15d0*/  IADD3 R18, P0, R52.reuse, R41, RZ ;  /* 0x0000002934127210 */ /* 0x042fe40007f1e0ff */
[----:B------:R-:W-:Y:S02]  /*15e0*/  PRMT R74, RZ, 0x7610, R74 ;  /* 0x00007610ff4a7816 */ /* 0x000fe4000000004a */
[----:B------:R-:W-:-:S02]  /*15f0*/  LEA.HI.X.SX32 R19, R52, R63, 0x1, P0 ;  /* 0x0000003f34137211 */ /* 0x000fc400000f0eff */
[----:B------:R-:W-:Y:S02]  /*1600*/  PRMT R78, RZ, 0x7610, R78 ;  /* 0x00007610ff4e7816 */ /* 0x000fe4000000004e */
[----:B------:R0:W4:Y:S04]  /*1610*/  @!P2 LDG.E.U8 R74, desc[UR14][R22.64] ;  /* 0x0000000e164aa981 */ /* 0x000128000c1e1100 */
[----:B------:R1:W4:Y:S01]  /*1620*/  @!P1 LDG.E.U8 R76, desc[UR14][R18.64] ;  /* 0x0000000e124c9981 */ /* 0x000322000c1e1100 */
[----:B------:R-:W-:Y:S02]  /*1630*/  ISETP.GE.AND P1, PT, R44, UR13, PT ;  /* 0x0000000d2c007c0c */ /* 0x000fe4000bf26270 */
[----:B-----5:R-:W-:-:S04]  /*1640*/  IADD3 R20, P0, R60, R41, RZ ;  /* 0x000000293c147210 */ /* 0x020fc80007f1e0ff */
[----:B------:R-:W-:Y:S02]  /*1650*/  LEA.HI.X.SX32 R21, R60, R63, 0x1, P0 ;  /* 0x0000003f3c157211 */ /* 0x000fe400000f0eff */
[----:B------:R-:W-:-:S05]  /*1660*/  IADD3 R16, P0, R50, R41, RZ ;  /* 0x0000002932107210 */ /* 0x000fca0007f1e0ff */
[----:B------:R5:W4:Y:S01]  /*1670*/  @!P1 LDG.E.U8 R78, desc[UR14][R20.64] ;  /* 0x0000000e144e9981 */ /* 0x000b22000c1e1100 */
[----:B------:R-:W-:Y:S02]  /*1680*/  ISETP.GE.AND P1, PT, R12, UR13, PT ;  /* 0x0000000d0c007c0c */ /* 0x000fe4000bf26270 */
[----:B0-----:R-:W-:Y:S02]  /*1690*/  PRMT R22, RZ, 0x7610, R22 ;  /* 0x00007610ff167816 */ /* 0x001fe40000000016 */
[----:B------:R-:W-:-:S09]  /*16a0*/  LEA.HI.X.SX32 R17, R50, R63, 0x1, P0 ;  /* 0x0000003f32117211 */ /* 0x000fd200000f0eff */
[----:B------:R0:W4:Y:S01]  /*16b0*/  @!P1 LDG.E.U8 R22, desc[UR14][R16.64] ;  /* 0x0000000e10169981 */ /* 0x000122000c1e1100 */
[----:B-1----:R-:W-:Y:S02]  /*16c0*/  IADD3 R18, P1, R45, R33, RZ ;  /* 0x000000212d127210 */ /* 0x002fe40007f3e0ff */
[----:B------:R-:W-:Y:S01]  /*16d0*/  ISETP.GE.AND P0, PT, R6, UR13, PT ;  /* 0x0000000d06007c0c */ /* 0x000fe2000bf06270 */
[----:B------:R-:W-:Y:S01]  /*16e0*/  BAR.SYNC.DEFER_BLOCKING 0x0 ;  /* 0x0000000000007b1d */ /* 0x000fe20000010000 */
[----:B------:R-:W-:Y:S01]  /*16f0*/  PRMT R86, RZ, 0x7610, R86 ;  /* 0x00007610ff567816 */ /* 0x000fe20000000056 */
[----:B------:R-:W-:Y:S01]  /*1700*/  IMAD.X R19, R61, 0x1, R42, P1 ;  /* 0x000000013d137824 */ /* 0x000fe200008e062a */
[----:B-----5:R-:W-:-:S05]  /*1710*/  IADD3 R20, P1, R45, R34, RZ ;  /* 0x000000222d147210 */ /* 0x020fca0007f3e0ff */
[----:B------:R-:W-:Y:S01]  /*1720*/  IMAD.X R21, R61, 0x1, R100, P1 ;  /* 0x000000013d157824 */ /* 0x000fe200008e0664 */
[----:B0-----:R-:W-:Y:S02]  /*1730*/  IADD3 R16, P1, R45, R35, RZ ;  /* 0x000000232d107210 */ /* 0x001fe40007f3e0ff */
[----:B------:R-:W-:-:S03]  /*1740*/  PRMT R84, RZ, 0x7610, R84 ;  /* 0x00007610ff547816 */ /* 0x000fc60000000054 */
[----:B------:R-:W-:Y:S01]  /*1750*/  IMAD.X R17, R61, 0x1, R98, P1 ;  /* 0x000000013d117824 */ /* 0x000fe200008e0662 */
[----:B------:R-:W-:Y:S01]  /*1760*/  PRMT R82, RZ, 0x7610, R82 ;  /* 0x00007610ff527816 */ /* 0x000fe20000000052 */
[----:B------:R0:W5:Y:S04]  /*1770*/  @!P0 LDG.E.U8 R86, desc[UR14][R18.64] ;  /* 0x0000000e12568981 */ /* 0x000168000c1e1100 */
[----:B------:R1:W5:Y:S01]  /*1780*/  @!P0 LDG.E.U8 R84, desc[UR14][R20.64] ;  /* 0x0000000e14548981 */ /* 0x000362000c1e1100 */
[----:B------:R-:W-:-:S03]  /*1790*/  PRMT R80, RZ, 0x7610, R80 ;  /* 0x00007610ff507816 */ /* 0x000fc60000000050 */
[----:B------:R1:W5:Y:S01]  /*17a0*/  @!P0 LDG.E.U8 R82, desc[UR14][R16.64] ;  /* 0x0000000e10528981 */ /* 0x000362000c1e1100 */
[----:B0-----:R-:W-:-:S05]  /*17b0*/  IADD3 R18, P1, R45, R36, RZ ;  /* 0x000000242d127210 */ /* 0x001fca0007f3e0ff */
[----:B------:R-:W-:Y:S01]  /*17c0*/  IMAD.X R19, R61, 0x1, R96, P1 ;  /* 0x000000013d137824 */ /* 0x000fe200008e0660 */
[----:B-1----:R-:W-:-:S04]  /*17d0*/  IADD3 R20, P1, R45, R38, RZ ;  /* 0x000000262d147210 */ /* 0x002fc80007f3e0ff */
[----:B------:R0:W5:Y:S01]  /*17e0*/  @!P0 LDG.E.U8 R80, desc[UR14][R18.64] ;  /* 0x0000000e12508981 */ /* 0x000162000c1e1100 */
[----:B------:R-:W-:Y:S01]  /*17f0*/  IMAD.X R21, R61, 0x1, R94, P1 ;  /* 0x000000013d157824 */ /* 0x000fe200008e065e */
[----:B------:R-:W-:-:S05]  /*1800*/  IADD3 R16, P1, R45, R37, RZ ;  /* 0x000000252d107210 */ /* 0x000fca0007f3e0ff */
[----:B------:R-:W-:Y:S01]  /*1810*/  IMAD.X R17, R61, 0x1, R92, P1 ;  /* 0x000000013d117824 */ /* 0x000fe200008e065c */
[----:B0-----:R-:W-:-:S05]  /*1820*/  IADD3 R18, P1, R45, R39, RZ ;  /* 0x000000272d127210 */ /* 0x001fca0007f3e0ff */
[----:B------:R-:W-:Y:S01]  /*1830*/  IMAD.X R19, R61, 0x1, R90, P1 ;  /* 0x000000013d137824 */ /* 0x000fe200008e065a */
[----:B--2---:R-:W-:Y:S04]  /*1840*/  STS.U8 [R51+UR12], R66 ;  /* 0x0000004233007988 */ /* 0x004fe8000800000c */
[----:B---3--:R-:W-:Y:S04]  /*1850*/  STS.U8 [R51+UR12+0x8], R68 ;  /* 0x0000084433007988 */ /* 0x008fe8000800000c */
[----:B----4-:R0:W-:Y:S02]  /*1860*/  STS.U8 [R53+UR12], R70 ;  /* 0x0000004635007988 */ /* 0x0101e4000800000c */
[----:B0-----:R-:W-:-:S02]  /*1870*/  PRMT R70, RZ, 0x7610, R70 ;  /* 0x00007610ff467816 */ /* 0x001fc40000000046 */
[----:B------:R0:W-:Y:S04]  /*1880*/  STS.U8 [R53+UR12+0x8], R72 ;  /* 0x0000084835007988 */ /* 0x0001e8000800000c */
[----:B------:R1:W2:Y:S01]  /*1890*/  @!P0 LDG.E.U8 R70, desc[UR14][R20.64] ;  /* 0x0000000e14468981 */ /* 0x0002a2000c1e1100 */
[----:B------:R-:W-:Y:S02]  /*18a0*/  PRMT R68, RZ, 0x7610, R68 ;  /* 0x00007610ff447816 */ /* 0x000fe40000000044 */
[----:B------:R-:W-:Y:S02]  /*18b0*/  PRMT R66, RZ, 0x7610, R66 ;  /* 0x00007610ff427816 */ /* 0x000fe40000000042 */
[----:B0-----:R-:W-:Y:S02]  /*18c0*/  PRMT R72, RZ, 0x7610, R72 ;  /* 0x00007610ff487816 */ /* 0x001fe40000000048 */
[----:B------:R-:W3:Y:S01]  /*18d0*/  @!P0 LDG.E.U8 R68, desc[UR14][R16.64] ;  /* 0x0000000e10448981 */ /* 0x000ee2000c1e1100 */
[----:B-1----:R-:W-:-:S03]  /*18e0*/  IADD3 R20, P1, R45, R32, RZ ;  /* 0x000000202d147210 */ /* 0x002fc60007f3e0ff */
[----:B------:R-:W4:Y:S02]  /*18f0*/  @!P0 LDG.E.U8 R66, desc[UR14][R18.64] ;  /* 0x0000000e12428981 */ /* 0x000f24000c1e1100 */
[----:B------:R-:W-:-:S05]  /*1900*/  IMAD.X R21, R61, 0x1, R40, P1 ;  /* 0x000000013d157824 */ /* 0x000fca00008e0628 */
[----:B------:R-:W4:Y:S04]  /*1910*/  @!P0 LDG.E.U8 R72, desc[UR14][R20.64] ;  /* 0x0000000e14488981 */ /* 0x000f28000c1e1100 */
[----:B------:R0:W-:Y:S04]  /*1920*/  STS.U8 [R55+UR12], R74 ;  /* 0x0000004a37007988 */ /* 0x0001e8000800000c */
[----:B------:R0:W-:Y:S04]  /*1930*/  STS.U8 [R55+UR12+0x8], R76 ;  /* 0x0000084c37007988 */ /* 0x0001e8000800000c */
[----:B------:R0:W-:Y:S04]  /*1940*/  STS.U8 [R57+UR12], R78 ;  /* 0x0000004e39007988 */ /* 0x0001e8000800000c */
[----:B------:R0:W-:Y:S04]  /*1950*/  STS.U8 [R57+UR12+0x8], R22 ;  /* 0x0000081639007988 */ /* 0x0001e8000800000c */
[----:B-----5:R0:W-:Y:S04]  /*1960*/  STS.U8 [R59+UR12+0x1c00], R86 ;  /* 0x001c00563b007988 */ /* 0x0201e8000800000c */
[----:B------:R0:W-:Y:S04]  /*1970*/  STS.U8 [R59+UR12+0x1a00], R84 ;  /* 0x001a00543b007988 */ /* 0x0001e8000800000c */
[----:B------:R0:W-:Y:S04]  /*1980*/  STS.U8 [R59+UR12+0x1800], R82 ;  /* 0x001800523b007988 */ /* 0x0001e8000800000c */
[----:B------:R0:W-:Y:S01]  /*1990*/  STS.U8 [R59+UR12+0x1600], R80 ;  /* 0x001600503b007988 */ /* 0x0001e2000800000c */
[----:B------:R-:W-:-:S04]  /*19a0*/  USHF.L.U32 UR6, UR17, 0x4, URZ ;  /* 0x0000000411067899 */ /* 0x000fc8000800063f */
[----:B------:R-:W-:-:S04]  /*19b0*/  ULOP3.LUT UR6, UR6, 0xc0, URZ, 0xc0, !UPT ;  /* 0x000000c006067892 */ /* 0x000fc8000f8ec03f */
[----:B------:R-:W-:-:S04]  /*19c0*/  ULEA.HI UR6, UR16, UR6, URZ, 0x1c ;  /* 0x0000000610067291 */ /* 0x000fc8000f8fe03f */
[----:B------:R-:W-:Y:S01]  /*19d0*/  ULOP3.LUT UR6, UR6, 0x3fff, URZ, 0xc0, !UPT ;  /* 0x00003fff06067892 */ /* 0x000fe2000f8ec03f */
[----:B------:R-:W-:Y:S01]  /*19e0*/  UMOV UR20, UR4 ;  /* 0x0000000400147c82 */ /* 0x000fe20008000000 */
[----:B------:R-:W-:Y:S01]  /*19f0*/  UMOV UR21, 0x80000020 ;  /* 0x8000002000157882 */ /* 0x000fe20000000000 */
[----:B------:R-:W-:-:S04]  /*1a00*/  UMOV UR23, 0x80000020 ;  /* 0x8000002000177882 */ /* 0x000fc80000000000 */
[----:B------:R-:W-:Y:S01]  /*1a10*/  UMOV UR22, UR6 ;  /* 0x0000000600167c82 */ /* 0x000fe20008000000 */
[----:B------:R-:W-:Y:S01]  /*1a20*/  UMOV UR10, 0xfffffffe ;  /* 0xfffffffe000a7882 */ /* 0x000fe20000000000 */
[----:B------:R-:W-:Y:S01]  /*1a30*/  UMOV UR11, 0x7fffffdf ;  /* 0x7fffffdf000b7882 */ /* 0x000fe20000000000 */
[----:B------:R-:W-:Y:S02]  /*1a40*/  UMOV UR7, URZ ;  /* 0x0000003f00077c82 */ /* 0x000fe40008000000 */
[----:B------:R-:W-:Y:S01]  /*1a50*/  UIADD3.64 UR10, UR6, -UR10, URZ ;  /* 0x8000000a060a7297 */ /* 0x000fe2000fffe03f */
[----:B------:R-:W-:Y:S01]  /*1a60*/  VIADD R46, R46, 0xffffffff ;  /* 0xffffffff2e2e7836 */ /* 0x000fe20000000000 */
[----:B------:R-:W-:-:S04]  /*1a70*/  IADD3 R34, P0, R34, UR18, RZ ;  /* 0x0000001222227c10 */ /* 0x000fc8000ff1e0ff */
[----:B------:R-:W-:Y:S02]  /*1a80*/  IADD3.X R100, R100, UR19, RZ, P0, !PT ;  /* 0x0000001364647c10 */ /* 0x000fe400087fe4ff */
[----:B------:R-:W-:Y:S02]  /*1a90*/  ISETP.NE.U32.AND P0, PT, R46, RZ, PT ;  /* 0x000000ff2e00720c */ /* 0x000fe40003f05070 */
[----:B------:R-:W-:Y:S02]  /*1aa0*/  IADD3 R32, P5, R32, UR18, RZ ;  /* 0x0000001220207c10 */ /* 0x000fe4000ffbe0ff */
[----:B------:R-:W-:Y:S02]  /*1ab0*/  IADD3 R33, P6, R33, UR18, RZ ;  /* 0x0000001221217c10 */ /* 0x000fe4000ffde0ff */
[----:B------:R-:W-:Y:S02]  /*1ac0*/  IADD3.X R40, R40, UR19, RZ, P5, !PT ;  /* 0x0000001328287c10 */ /* 0x000fe4000affe4ff */
[----:B------:R-:W-:-:S02]  /*1ad0*/  IADD3 R35, P1, R35, UR18, RZ ;  /* 0x0000001223237c10 */ /* 0x000fc4000ff3e0ff */
[----:B------:R-:W-:Y:S02]  /*1ae0*/  IADD3 R36, P2, R36, UR18, RZ ;  /* 0x0000001224247c10 */ /* 0x000fe4000ff5e0ff */
[----:B------:R-:W-:Y:S02]  /*1af0*/  IADD3 R38, P3, R38, UR18, RZ ;  /* 0x0000001226267c10 */ /* 0x000fe4000ff7e0ff */
[----:B------:R-:W-:Y:S02]  /*1b00*/  IADD3 R37, P4, R37, UR18, RZ ;  /* 0x0000001225257c10 */ /* 0x000fe4000ff9e0ff */
[----:B------:R-:W-:Y:S02]  /*1b10*/  IADD3 R39, P5, R39, UR18, RZ ;  /* 0x0000001227277c10 */ /* 0x000fe4000ffbe0ff */
[----:B------:R-:W-:Y:S01]  /*1b20*/  IADD3.X R42, R42, UR19, RZ, P6, !PT ;  /* 0x000000132a2a7c10 */ /* 0x000fe2000b7fe4ff */
[----:B------:R-:W-:Y:S01]  /*1b30*/  UIADD3 UR13, UR13, -0x40, URZ ;  /* 0xffffffc00d0d7890 */ /* 0x000fe2000fffe03f */
[----:B------:R-:W-:Y:S01]  /*1b40*/  IADD3 R41, P6, R88, R41, RZ ;  /* 0x0000002958297210 */ /* 0x000fe20007fde0ff */
[----:B--2---:R0:W-:Y:S04]  /*1b50*/  STS.U8 [R59+UR12+0x1400], R70 ;  /* 0x001400463b007988 */ /* 0x0041e8000800000c */
[----:B---3--:R0:W-:Y:S04]  /*1b60*/  STS.U8 [R59+UR12+0x1200], R68 ;  /* 0x001200443b007988 */ /* 0x0081e8000800000c */
[----:B----4-:R0:W-:Y:S04]  /*1b70*/  STS.U8 [R59+UR12+0x1000], R66 ;  /* 0x001000423b007988 */ /* 0x0101e8000800000c */
[----:B------:R0:W-:Y:S01]  /*1b80*/  STS.U8 [R59+UR12+0x1e00], R72 ;  /* 0x001e00483b007988 */ /* 0x0001e2000800000c */
[----:B------:R1:W-:Y:S06]  /*1b90*/  MEMBAR.ALL.CTA ;  /* 0x0000000000007992 */ /* 0x0003ec0000008000 */
[----:B-1----:R-:W1:Y:S02]  /*1ba0*/  FENCE.VIEW.ASYNC.S ;  /* 0x00000000000073c6 */ /* 0x002e640000000000 */
[----:B-1----:R-:W-:Y:S06]  /*1bb0*/  BAR.SYNC.DEFER_BLOCKING 0x0 ;  /* 0x0000000000007b1d */ /* 0x002fec0000010000 */
[----:B------:R-:W-:-:S06]  /*1bc0*/  WARPGROUP.ARRIVE ;  /* 0x00000000000079c5 */ /* 0x000fcc0000000000 */
[----:B------:R-:W-:Y:S04]  /*1bd0*/  QGMMA.64x16x32.F32.E4M3.E4M3 R24, gdesc[UR20], R24 ;  /* 0x00200000141879f3 */ /* 0x000fe80008700818 */
[----:B------:R-:W-:Y:S01]  /*1be0*/  QGMMA.64x16x32.F32.E4M3.E4M3 R24, gdesc[UR8], R24, gsb0 ;  /* 0x00200000081879f3 */ /* 0x000fe20008000818 */
[----:B------:R-:W-:Y:S02]  /*1bf0*/  IADD3.X R98, R98, UR19, RZ, P1, !PT ;  /* 0x0000001362627c10 */ /* 0x000fe40008ffe4ff */
[----:B------:R-:W-:Y:S02]  /*1c00*/  IADD3.X R96, R96, UR19, RZ, P2, !PT ;  /* 0x0000001360607c10 */ /* 0x000fe400097fe4ff */
[----:B------:R-:W-:Y:S02]  /*1c10*/  IADD3.X R94, R94, UR19, RZ, P3, !PT ;  /* 0x000000135e5e7c10 */ /* 0x000fe40009ffe4ff */
[----:B------:R-:W-:-:S02]  /*1c20*/  IADD3.X R92, R92, UR19, RZ, P4, !PT ;  /* 0x000000135c5c7c10 */ /* 0x000fc4000a7fe4ff */
[----:B------:R-:W-:Y:S02]  /*1c30*/  IADD3.X R90, R90, UR19, RZ, P5, !PT ;  /* 0x000000135a5a7c10 */ /* 0x000fe4000affe4ff */
[----:B------:R-:W-:Y:S01]  /*1c40*/  LEA.HI.X.SX32 R63, R88, R63, 0x1, P6 ;  /* 0x0000003f583f7211 */ /* 0x000fe200030f0eff */
[----:B------:R-:W-:Y:S02]  /*1c50*/  WARPGROUP.DEPBAR.LE gsb0, 0x0 ;  /* 0x00008000000079c5 */ /* 0x000fe40000010000 */
[----:B0-----:R-:W-:Y:S05]  /*1c60*/  @P0 BRA `(.L_x_1) ;  /* 0xfffffff400f40947 */ /* 0x001fea000383ffff */
.L_x_0:
[----:B------:R-:W-:Y:S01]  /*1c70*/  BAR.SYNC.DEFER_BLOCKING 0x0 ;  /* 0x0000000000007b1d */ /* 0x000fe20000010000 */
[----:B------:R-:W-:Y:S02]  /*1c80*/  F2FP.SATFINITE.E4M3.F32.PACK_AB_MERGE_C R24, R25, R24, RZ ;  /* 0x000000181918723e */ /* 0x000fe400048070ff */
[----:B------:R-:W-:Y:S02]  /*1c90*/  F2FP.SATFINITE.E4M3.F32.PACK_AB_MERGE_C R29, R29, R28, RZ ;  /* 0x0000001c1d1d723e */ /* 0x000fe400048070ff */
[----:B------:R-:W-:Y:S01]  /*1ca0*/  F2FP.SATFINITE.E4M3.F32.PACK_AB_MERGE_C R26, R27, R26, RZ ;  /* 0x0000001a1b1a723e */ /* 0x000fe200048070ff */
[----:B------:R-:W-:Y:S01]  /*1cb0*/  ULDC UR4, c[0x0][0x244] ;  /* 0x0000910000047ab9 */ /* 0x000fe20000000800 */
[----:B------:R-:W-:Y:S01]  /*1cc0*/  F2FP.SATFINITE.E4M3.F32.PACK_AB_MERGE_C R31, R31, R30, RZ ;  /* 0x0000001e1f1f723e */ /* 0x000fe200048070ff */
[----:B------:R-:W-:Y:S01]  /*1cd0*/  ULDC.64 UR6, c[0x0][0x228] ;  /* 0x00008a0000067ab9 */ /* 0x000fe20000000a00 */
[----:B------:R-:W-:Y:S02]  /*1ce0*/  LOP3.LUT R6, R24, 0xffff, RZ, 0xc0, !PT ;  /* 0x0000ffff18067812 */ /* 0x000fe400078ec0ff */
[----:B------:R-:W-:-:S02]  /*1cf0*/  LOP3.LUT R9, R29, 0xffff, RZ, 0xc0, !PT ;  /* 0x0000ffff1d097812 */ /* 0x000fc400078ec0ff */
[----:B------:R-:W-:Y:S02]  /*1d00*/  LOP3.LUT R7, R26, 0xffff, RZ, 0xc0, !PT ;  /* 0x0000ffff1a077812 */ /* 0x000fe400078ec0ff */
[----:B------:R-:W-:Y:S02]  /*1d10*/  LOP3.LUT R8, R31, 0xffff, RZ, 0xc0, !PT ;  /* 0x0000ffff1f087812 */ /* 0x000fe400078ec0ff */
[----:B------:R-:W-:Y:S02]  /*1d20*/  SHF.R.U32.HI R6, RZ, 0x8, R6 ;  /* 0x00000008ff067819 */ /* 0x000fe40000011606 */
[----:B------:R-:W-:Y:S02]  /*1d30*/  SHF.R.U32.HI R9, RZ, 0x8, R9 ;  /* 0x00000008ff097819 */ /* 0x000fe40000011609 */
[----:B------:R-:W-:Y:S02]  /*1d40*/  SHF.R.U32.HI R7, RZ, 0x8, R7 ;  /* 0x00000008ff077819 */ /* 0x000fe40000011607 */
[----:B------:R-:W-:-:S02]  /*1d50*/  SHF.R.U32.HI R8, RZ, 0x8, R8 ;  /* 0x00000008ff087819 */ /* 0x000fc40000011608 */
[----:B------:R-:W-:Y:S02]  /*1d60*/  PRMT R24, R29, 0x7604, R24 ;  /* 0x000076041d187816 */ /* 0x000fe40000000018 */
[----:B------:R-:W-:Y:S01]  /*1d70*/  PRMT R10, R9, 0x7604, R6 ;  /* 0x00007604090a7816 */ /* 0x000fe20000000006 */
[----:B------:R-:W-:Y:S01]  /*1d80*/  IMAD R6, R14, UR4, RZ ;  /* 0x000000040e067c24 */ /* 0x000fe2000f8e02ff */
[----:B------:R-:W-:Y:S01]  /*1d90*/  PRMT R26, R31, 0x7604, R26 ;  /* 0x000076041f1a7816 */ /* 0x000fe2000000001a */
[----:B------:R-:W-:Y:S01]  /*1da0*/  STS.U16 [R11+UR12], R24 ;  /* 0x000000180b007988 */ /* 0x000fe2000800040c */
[----:B------:R-:W-:Y:S01]  /*1db0*/  LOP3.LUT R9, R11, 0x20, RZ, 0x3c, !PT ;  /* 0x000000200b097812 */ /* 0x000fe200078e3cff */
[----:B------:R-:W-:Y:S01]  /*1dc0*/  ULDC.64 UR4, c[0x0][0x220] ;  /* 0x0000880000047ab9 */ /* 0x000fe20000000a00 */
[----:B------:R-:W-:Y:S01]  /*1dd0*/  PRMT R8, R8, 0x7604, R7 ;  /* 0x0000760408087816 */ /* 0x000fe20000000007 */
[----:B------:R0:W-:Y:S01]  /*1de0*/  STS.U16 [R11+UR12+0x100], R10 ;  /* 0x0001000a0b007988 */ /* 0x0001e2000800040c */
[----:B------:R-:W-:Y:S01]  /*1df0*/  ISETP.GE.AND P0, PT, R14, UR6, PT ;  /* 0x000000060e007c0c */ /* 0x000fe2000bf06270 */
[----:B------:R-:W-:Y:S01]  /*1e00*/  ULDC UR6, c[0x0][0x248] ;  /* 0x0000920000067ab9 */ /* 0x000fe20000000800 */
[----:B------:R-:W-:Y:S01]  /*1e10*/  IADD3 R18, P2, R6, UR4, RZ ;  /* 0x0000000406127c10 */ /* 0x000fe2000ff5e0ff */
[----:B------:R-:W-:Y:S01]  /*1e20*/  STS.U16 [R9+UR12+0x400], R26 ;  /* 0x0004001a09007988 */ /* 0x000fe2000800040c */
[----:B------:R-:W-:Y:S01]  /*1e30*/  IMAD R7, R49, UR6, RZ ;  /* 0x0000000631077c24 */ /* 0x000fe2000f8e02ff */
[C---:B------:R-:W-:Y:S01]  /*1e40*/  ISETP.LT.AND P4, PT, R13.reuse, UR7, !P0 ;  /* 0x000000070d007c0c */ /* 0x040fe2000c781270 */
[----:B------:R-:W-:Y:S01]  /*1e50*/  IMAD R13, R13, UR6, RZ ;  /* 0x000000060d0d7c24 */ /* 0x000fe2000f8e02ff */
[----:B------:R1:W-:Y:S01]  /*1e60*/  STS.U16 [R9+UR12+0x500], R8 ;  /* 0x0005000809007988 */ /* 0x0003e2000800040c */
[----:B------:R-:W-:Y:S01]  /*1e70*/  ISETP.LT.AND P1, PT, R49, UR7, !P0 ;  /* 0x0000000731007c0c */ /* 0x000fe2000c721270 */
[----:B0-----:R-:W-:Y:S01]  /*1e80*/  IMAD R10, R4, UR6, RZ ;  /* 0x00000006040a7c24 */ /* 0x001fe2000f8e02ff */
[----:B------:R-:W-:Y:S01]  /*1e90*/  LEA.HI.X.SX32 R20, R6, UR5, 0x1, P2 ;  /* 0x0000000506147c11 */ /* 0x000fe200090f0eff */
[----:B------:R-:W-:Y:S01]  /*1ea0*/  BAR.SYNC.DEFER_BLOCKING 0x0 ;  /* 0x0000000000007b1d */ /* 0x000fe20000010000 */
[----:B------:R-:W-:Y:S01]  /*1eb0*/  IADD3 R6, P2, R7, R18, RZ ;  /* 0x0000001207067210 */ /* 0x000fe20007f5e0ff */
[----:B------:R-:W-:Y:S01]  /*1ec0*/  IMAD R11, R5, UR6, RZ ;  /* 0x00000006050b7c24 */ /* 0x000fe2000f8e02ff */
[C---:B------:R-:W-:Y:S01]  /*1ed0*/  ISETP.LT.AND P5, PT, R3.reuse, UR7, !P0 ;  /* 0x0000000703007c0c */ /* 0x040fe2000c7a1270 */
[----:B------:R-:W-:Y:S01]  /*1ee0*/  IMAD R3, R3, UR6, RZ ;  /* 0x0000000603037c24 */ /* 0x000fe2000f8e02ff */
[----:B------:R-:W-:Y:S01]  /*1ef0*/  LEA.HI.X.SX32 R7, R7, R20, 0x1, P2 ;  /* 0x0000001407077211 */ /* 0x000fe200010f0eff */
[----:B------:R-:W-:Y:S01]  /*1f00*/  IMAD R12, R48, UR6, RZ ;  /* 0x00000006300c7c24 */ /* 0x000fe2000f8e02ff */
[----:B-1----:R-:W-:Y:S01]  /*1f10*/  IADD3 R8, P3, R13, R18, RZ ;  /* 0x000000120d087210 */ /* 0x002fe20007f7e0ff */
[----:B------:R-:W-:-:S03]  /*1f20*/  IMAD R14, R0, UR6, RZ ;  /* 0x00000006000e7c24 */ /* 0x000fc6000f8e02ff */
[----:B------:R-:W-:Y:S01]  /*1f30*/  LEA.HI.X.SX32 R9, R13, R20, 0x1, P3 ;  /* 0x000000140d097211 */ /* 0x000fe200018f0eff */
[----:B------:R-:W-:Y:S01]  /*1f40*/  IMAD R13, R47, UR6, RZ ;  /* 0x000000062f0d7c24 */ /* 0x000fe2000f8e02ff */
[----:B------:R-:W-:Y:S01]  /*1f50*/  ISETP.LT.AND P3, PT, R5, UR7, !P0 ;  /* 0x0000000705007c0c */ /* 0x000fe2000c761270 */
[----:B------:R-:W0:Y:S04]  /*1f60*/  LDS R15, [R2+UR12] ;  /* 0x0000000c020f7984 */ /* 0x000e280008000800 */
[----:B------:R1:W2:Y:S02]  /*1f70*/  LDS R16, [R2+UR12+0x200] ;  /* 0x0002000c02107984 */ /* 0x0002a40008000800 */
[----:B-1----:R-:W-:-:S04]  /*1f80*/  IADD3 R2, P6, R3, R18, RZ ;  /* 0x0000001203027210 */ /* 0x002fc80007fde0ff */
[----:B------:R-:W-:Y:S02]  /*1f90*/  LEA.HI.X.SX32 R3, R3, R20, 0x1, P6 ;  /* 0x0000001403037211 */ /* 0x000fe400030f0eff */
[C---:B0-----:R-:W-:Y:S02]  /*1fa0*/  PRMT R17, R15.reuse, 0x7770, RZ ;  /* 0x000077700f117816 */ /* 0x041fe400000000ff */
[----:B------:R-:W-:Y:S02]  /*1fb0*/  PRMT R19, R15, 0x7771, RZ ;  /* 0x000077710f137816 */ /* 0x000fe400000000ff */
[C---:B--2---:R-:W-:Y:S01]  /*1fc0*/  PRMT R21, R16.reuse, 0x7771, RZ ;  /* 0x0000777110157816 */ /* 0x044fe200000000ff */
[----:B------:R0:W-:Y:S01]  /*1fd0*/  @P1 STG.E.U8 desc[UR14][R6.64], R17 ;  /* 0x0000001106001986 */ /* 0x0001e2000c10110e */
[C---:B------:R-:W-:Y:S02]  /*1fe0*/  PRMT R23, R16.reuse, 0x7772, RZ ;  /* 0x0000777210177816 */ /* 0x040fe400000000ff */
[----:B------:R-:W-:Y:S01]  /*1ff0*/  PRMT R25, R16, 0x7773, RZ ;  /* 0x0000777310197816 */ /* 0x000fe200000000ff */
[----:B------:R1:W-:Y:S01]  /*2000*/  @P4 STG.E.U8 desc[UR14][R8.64], R19 ;  /* 0x0000001308004986 */ /* 0x0003e2000c10110e */
[----:B------:R-:W-:-:S02]  /*2010*/  ISETP.LT.AND P4, PT, R4, UR7, !P0 ;  /* 0x0000000704007c0c */ /* 0x000fc4000c781270 */
[----:B------:R-:W-:-:S04]  /*2020*/  IADD3 R4, P1, R10, R18, RZ ;  /* 0x000000120a047210 */ /* 0x000fc80007f3e0ff */
[----:B------:R-:W-:Y:S02]  /*2030*/  LEA.HI.X.SX32 R5, R10, R20, 0x1, P1 ;  /* 0x000000140a057211 */ /* 0x000fe400008f0eff */
[-C--:B0-----:R-:W-:Y:S02]  /*2040*/  IADD3 R6, P2, R11, R18.reuse, RZ ;  /* 0x000000120b067210 */ /* 0x081fe40007f5e0ff */
[----:B------:R-:W-:Y:S02]  /*2050*/  IADD3 R10, P1, R13, R18, RZ ;  /* 0x000000120d0a7210 */ /* 0x000fe40007f3e0ff */
[-C--:B------:R-:W-:Y:S02]  /*2060*/  LEA.HI.X.SX32 R7, R11, R20.reuse, 0x1, P2 ;  /* 0x000000140b077211 */ /* 0x080fe400010f0eff */
[----:B------:R-:W-:Y:S02]  /*2070*/  ISETP.LT.AND P2, PT, R48, UR7, !P0 ;  /* 0x0000000730007c0c */ /* 0x000fe4000c741270 */
[----:B------:R-:W-:-:S02]  /*2080*/  LEA.HI.X.SX32 R11, R13, R20, 0x1, P1 ;  /* 0x000000140d0b7211 */ /* 0x000fc400008f0eff */
[----:B------:R-:W-:Y:S02]  /*2090*/  ISETP.LT.AND P1, PT, R47, UR7, !P0 ;  /* 0x000000072f007c0c */ /* 0x000fe4000c721270 */
[----:B------:R-:W-:Y:S02]  /*20a0*/  ISETP.LT.AND P0, PT, R0, UR7, !P0 ;  /* 0x0000000700007c0c */ /* 0x000fe4000c701270 */
[----:B-1----:R-:W-:Y:S02]  /*20b0*/  IADD3 R8, P6, R12, R18, RZ ;  /* 0x000000120c087210 */ /* 0x002fe40007fde0ff */
[C---:B------:R-:W-:Y:S02]  /*20c0*/  PRMT R17, R15.reuse, 0x7772, RZ ;  /* 0x000077720f117816 */ /* 0x040fe400000000ff */
[----:B------:R-:W-:Y:S02]  /*20d0*/  PRMT R15, R15, 0x7773, RZ ;  /* 0x000077730f0f7816 */ /* 0x000fe400000000ff */
[----:B------:R-:W-:Y:S01]  /*20e0*/  PRMT R19, R16, 0x7770, RZ ;  /* 0x0000777010137816 */ /* 0x000fe200000000ff */
[----:B------:R0:W-:Y:S01]  /*20f0*/  @P5 STG.E.U8 desc[UR14][R2.64], R17 ;  /* 0x0000001102005986 */ /* 0x0001e2000c10110e */
[----:B------:R-:W-:-:S02]  /*2100*/  LEA.HI.X.SX32 R9, R12, R20, 0x1, P6 ;  /* 0x000000140c097211 */ /* 0x000fc400030f0eff */
[C---:B------:R-:W-:Y:S01]  /*2110*/  IADD3 R12, P6, R14.reuse, R18, RZ ;  /* 0x000000120e0c7210 */ /* 0x040fe20007fde0ff */
[----:B------:R0:W-:Y:S03]  /*2120*/  @P4 STG.E.U8 desc[UR14][R4.64], R15 ;  /* 0x0000000f04004986 */ /* 0x0001e6000c10110e */
[----:B------:R-:W-:Y:S01]  /*2130*/  LEA.HI.X.SX32 R13, R14, R20, 0x1, P6 ;  /* 0x000000140e0d7211 */ /* 0x000fe200030f0eff */
[----:B------:R0:W-:Y:S04]  /*2140*/  @P3 STG.E.U8 desc[UR14][R6.64], R19 ;  /* 0x0000001306003986 */ /* 0x0001e8000c10110e */
[----:B------:R0:W-:Y:S04]  /*2150*/  @P2 STG.E.U8 desc[UR14][R8.64], R21 ;  /* 0x0000001508002986 */ /* 0x0001e8000c10110e */
[----:B------:R0:W-:Y:S01]  /*2160*/  @P1 STG.E.U8 desc[UR14][R10.64], R23 ;  /* 0x000000170a001986 */ /* 0x0001e2000c10110e */
[----:B------:R-:W-:Y:S05]  /*2170*/  @!P0 EXIT ;  /* 0x000000000000894d */ /* 0x000fea0003800000 */
[----:B------:R-:W-:Y:S01]  /*2180*/  STG.E.U8 desc[UR14][R12.64], R25 ;  /* 0x000000190c007986 */ /* 0x000fe2000c10110e */
[----:B------:R-:W-:Y:S05]  /*2190*/  EXIT ;  /* 0x000000000000794d */ /* 0x000fea0003800000 */
.L_x_2:
[----:B------:R-:W-:-:S00]  /*21a0*/  BRA `(.L_x_2) ;  /* 0xfffffffc00fc7947 */ /* 0x000fc0000383ffff */
[----:B------:R-:W-:-:S00]  /*21b0*/  NOP ;  /* 0x0000000000007918 */ /* 0x000fc00000000000 */
        /* <DEDUP_REMOVED lines=12> */
.L_x_3:


//--------------------- .nv.shared.matmul_kernel  --------------------------
	.section	.nv.shared.matmul_kernel,"aw",@nobits
	.sectionflags	@""
	.align	16
	.zero		1024


//--------------------- .nv.shared.reserved.0     --------------------------
	.section	.nv.shared.reserved.0,"aw",@nobits
	.weak		__nv_reservedSMEM_offset_0_alias
	.size		__nv_reservedSMEM_offset_0_alias, 0, 0
	.other		__nv_reservedSMEM_offset_0_alias,@"STO_CUDA_RESERVED_SHARED STV_DEFAULT"
__nv_reservedSMEM_offset_0_alias:
	.zero		0


//--------------------- .nv.constant0.matmul_kernel --------------------------
	.section	.nv.constant0.matmul_kernel,"a",@progbits
	.sectionflags	@""
	.align	4
.nv.constant0.matmul_kernel:
	.zero		608


//--------------------- SYMBOLS --------------------------

	.type		.nv.reservedSmem.offset0,@object
	.size		.nv.reservedSmem.offset0,0x4
